//
// Generated by NVIDIA NVVM Compiler
//
// Compiler Build ID: CL-36424714
// Cuda compilation tools, release 13.0, V13.0.88
// Based on NVVM 20.0.0
//

.version 9.0
.target sm_100
.address_size 64

	// .globl	_Z7maxpoolPfS_Pj
.extern .shared .align 16 .b8 buffer[];

.visible .entry _Z7maxpoolPfS_Pj(
	.param .u64 .ptr .align 1 _Z7maxpoolPfS_Pj_param_0,
	.param .u64 .ptr .align 1 _Z7maxpoolPfS_Pj_param_1,
	.param .u64 .ptr .align 1 _Z7maxpoolPfS_Pj_param_2
)
{
	.reg .pred 	%p<193>;
	.reg .b32 	%r<204>;
	.reg .b32 	%f<449>;
	.reg .b64 	%rd<12>;

	ld.param.u64 	%rd1, [_Z7maxpoolPfS_Pj_param_0];
	ld.param.u64 	%rd2, [_Z7maxpoolPfS_Pj_param_1];
	ld.param.u64 	%rd3, [_Z7maxpoolPfS_Pj_param_2];
	cvta.to.global.u64 	%rd4, %rd1;
	cvta.to.global.u64 	%rd5, %rd3;
	cvta.to.global.u64 	%rd6, %rd2;
	mov.u32 	%r1, %tid.x;
	shl.b32 	%r2, %r1, 8;
	mov.u32 	%r3, %ctaid.x;
	shl.b32 	%r4, %r3, 13;
	add.s32 	%r5, %r4, %r2;
	mul.wide.u32 	%rd7, %r5, 4;
	add.s64 	%rd8, %rd4, %rd7;
	ld.global.f32 	%f1, [%rd8];
	shl.b32 	%r6, %r1, 10;
	mov.u32 	%r7, buffer;
	add.s32 	%r8, %r7, %r6;
	ld.global.f32 	%f2, [%rd8+4];
	ld.global.f32 	%f3, [%rd8+8];
	ld.global.f32 	%f4, [%rd8+12];
	st.shared.v4.f32 	[%r8], {%f1, %f2, %f3, %f4};
	ld.global.f32 	%f5, [%rd8+16];
	ld.global.f32 	%f6, [%rd8+20];
	ld.global.f32 	%f7, [%rd8+24];
	ld.global.f32 	%f8, [%rd8+28];
	st.shared.v4.f32 	[%r8+16], {%f5, %f6, %f7, %f8};
	ld.global.f32 	%f9, [%rd8+32];
	ld.global.f32 	%f10, [%rd8+36];
	ld.global.f32 	%f11, [%rd8+40];
	ld.global.f32 	%f12, [%rd8+44];
	st.shared.v4.f32 	[%r8+32], {%f9, %f10, %f11, %f12};
	ld.global.f32 	%f13, [%rd8+48];
	ld.global.f32 	%f14, [%rd8+52];
	ld.global.f32 	%f15, [%rd8+56];
	ld.global.f32 	%f16, [%rd8+60];
	st.shared.v4.f32 	[%r8+48], {%f13, %f14, %f15, %f16};
	ld.global.f32 	%f17, [%rd8+64];
	ld.global.f32 	%f18, [%rd8+68];
	ld.global.f32 	%f19, [%rd8+72];
	ld.global.f32 	%f20, [%rd8+76];
	st.shared.v4.f32 	[%r8+64], {%f17, %f18, %f19, %f20};
	ld.global.f32 	%f21, [%rd8+80];
	ld.global.f32 	%f22, [%rd8+84];
	ld.global.f32 	%f23, [%rd8+88];
	ld.global.f32 	%f24, [%rd8+92];
	st.shared.v4.f32 	[%r8+80], {%f21, %f22, %f23, %f24};
	ld.global.f32 	%f25, [%rd8+96];
	ld.global.f32 	%f26, [%rd8+100];
	ld.global.f32 	%f27, [%rd8+104];
	ld.global.f32 	%f28, [%rd8+108];
	st.shared.v4.f32 	[%r8+96], {%f25, %f26, %f27, %f28};
	ld.global.f32 	%f29, [%rd8+112];
	ld.global.f32 	%f30, [%rd8+116];
	ld.global.f32 	%f31, [%rd8+120];
	ld.global.f32 	%f32, [%rd8+124];
	st.shared.v4.f32 	[%r8+112], {%f29, %f30, %f31, %f32};
	ld.global.f32 	%f33, [%rd8+128];
	ld.global.f32 	%f34, [%rd8+132];
	ld.global.f32 	%f35, [%rd8+136];
	ld.global.f32 	%f36, [%rd8+140];
	st.shared.v4.f32 	[%r8+128], {%f33, %f34, %f35, %f36};
	ld.global.f32 	%f37, [%rd8+144];
	ld.global.f32 	%f38, [%rd8+148];
	ld.global.f32 	%f39, [%rd8+152];
	ld.global.f32 	%f40, [%rd8+156];
	st.shared.v4.f32 	[%r8+144], {%f37, %f38, %f39, %f40};
	ld.global.f32 	%f41, [%rd8+160];
	ld.global.f32 	%f42, [%rd8+164];
	ld.global.f32 	%f43, [%rd8+168];
	ld.global.f32 	%f44, [%rd8+172];
	st.shared.v4.f32 	[%r8+160], {%f41, %f42, %f43, %f44};
	ld.global.f32 	%f45, [%rd8+176];
	ld.global.f32 	%f46, [%rd8+180];
	ld.global.f32 	%f47, [%rd8+184];
	ld.global.f32 	%f48, [%rd8+188];
	st.shared.v4.f32 	[%r8+176], {%f45, %f46, %f47, %f48};
	ld.global.f32 	%f49, [%rd8+192];
	ld.global.f32 	%f50, [%rd8+196];
	ld.global.f32 	%f51, [%rd8+200];
	ld.global.f32 	%f52, [%rd8+204];
	st.shared.v4.f32 	[%r8+192], {%f49, %f50, %f51, %f52};
	ld.global.f32 	%f53, [%rd8+208];
	ld.global.f32 	%f54, [%rd8+212];
	ld.global.f32 	%f55, [%rd8+216];
	ld.global.f32 	%f56, [%rd8+220];
	st.shared.v4.f32 	[%r8+208], {%f53, %f54, %f55, %f56};
	ld.global.f32 	%f57, [%rd8+224];
	ld.global.f32 	%f58, [%rd8+228];
	ld.global.f32 	%f59, [%rd8+232];
	ld.global.f32 	%f60, [%rd8+236];
	st.shared.v4.f32 	[%r8+224], {%f57, %f58, %f59, %f60};
	ld.global.f32 	%f61, [%rd8+240];
	ld.global.f32 	%f62, [%rd8+244];
	ld.global.f32 	%f63, [%rd8+248];
	ld.global.f32 	%f64, [%rd8+252];
	st.shared.v4.f32 	[%r8+240], {%f61, %f62, %f63, %f64};
	ld.global.f32 	%f65, [%rd8+256];
	ld.global.f32 	%f66, [%rd8+260];
	ld.global.f32 	%f67, [%rd8+264];
	ld.global.f32 	%f68, [%rd8+268];
	st.shared.v4.f32 	[%r8+256], {%f65, %f66, %f67, %f68};
	ld.global.f32 	%f69, [%rd8+272];
	ld.global.f32 	%f70, [%rd8+276];
	ld.global.f32 	%f71, [%rd8+280];
	ld.global.f32 	%f72, [%rd8+284];
	st.shared.v4.f32 	[%r8+272], {%f69, %f70, %f71, %f72};
	ld.global.f32 	%f73, [%rd8+288];
	ld.global.f32 	%f74, [%rd8+292];
	ld.global.f32 	%f75, [%rd8+296];
	ld.global.f32 	%f76, [%rd8+300];
	st.shared.v4.f32 	[%r8+288], {%f73, %f74, %f75, %f76};
	ld.global.f32 	%f77, [%rd8+304];
	ld.global.f32 	%f78, [%rd8+308];
	ld.global.f32 	%f79, [%rd8+312];
	ld.global.f32 	%f80, [%rd8+316];
	st.shared.v4.f32 	[%r8+304], {%f77, %f78, %f79, %f80};
	ld.global.f32 	%f81, [%rd8+320];
	ld.global.f32 	%f82, [%rd8+324];
	ld.global.f32 	%f83, [%rd8+328];
	ld.global.f32 	%f84, [%rd8+332];
	st.shared.v4.f32 	[%r8+320], {%f81, %f82, %f83, %f84};
	ld.global.f32 	%f85, [%rd8+336];
	ld.global.f32 	%f86, [%rd8+340];
	ld.global.f32 	%f87, [%rd8+344];
	ld.global.f32 	%f88, [%rd8+348];
	st.shared.v4.f32 	[%r8+336], {%f85, %f86, %f87, %f88};
	ld.global.f32 	%f89, [%rd8+352];
	ld.global.f32 	%f90, [%rd8+356];
	ld.global.f32 	%f91, [%rd8+360];
	ld.global.f32 	%f92, [%rd8+364];
	st.shared.v4.f32 	[%r8+352], {%f89, %f90, %f91, %f92};
	ld.global.f32 	%f93, [%rd8+368];
	ld.global.f32 	%f94, [%rd8+372];
	ld.global.f32 	%f95, [%rd8+376];
	ld.global.f32 	%f96, [%rd8+380];
	st.shared.v4.f32 	[%r8+368], {%f93, %f94, %f95, %f96};
	ld.global.f32 	%f97, [%rd8+384];
	ld.global.f32 	%f98, [%rd8+388];
	ld.global.f32 	%f99, [%rd8+392];
	ld.global.f32 	%f100, [%rd8+396];
	st.shared.v4.f32 	[%r8+384], {%f97, %f98, %f99, %f100};
	ld.global.f32 	%f101, [%rd8+400];
	ld.global.f32 	%f102, [%rd8+404];
	ld.global.f32 	%f103, [%rd8+408];
	ld.global.f32 	%f104, [%rd8+412];
	st.shared.v4.f32 	[%r8+400], {%f101, %f102, %f103, %f104};
	ld.global.f32 	%f105, [%rd8+416];
	ld.global.f32 	%f106, [%rd8+420];
	ld.global.f32 	%f107, [%rd8+424];
	ld.global.f32 	%f108, [%rd8+428];
	st.shared.v4.f32 	[%r8+416], {%f105, %f106, %f107, %f108};
	ld.global.f32 	%f109, [%rd8+432];
	ld.global.f32 	%f110, [%rd8+436];
	ld.global.f32 	%f111, [%rd8+440];
	ld.global.f32 	%f112, [%rd8+444];
	st.shared.v4.f32 	[%r8+432], {%f109, %f110, %f111, %f112};
	ld.global.f32 	%f113, [%rd8+448];
	ld.global.f32 	%f114, [%rd8+452];
	ld.global.f32 	%f115, [%rd8+456];
	ld.global.f32 	%f116, [%rd8+460];
	st.shared.v4.f32 	[%r8+448], {%f113, %f114, %f115, %f116};
	ld.global.f32 	%f117, [%rd8+464];
	ld.global.f32 	%f118, [%rd8+468];
	ld.global.f32 	%f119, [%rd8+472];
	ld.global.f32 	%f120, [%rd8+476];
	st.shared.v4.f32 	[%r8+464], {%f117, %f118, %f119, %f120};
	ld.global.f32 	%f121, [%rd8+480];
	ld.global.f32 	%f122, [%rd8+484];
	ld.global.f32 	%f123, [%rd8+488];
	ld.global.f32 	%f124, [%rd8+492];
	st.shared.v4.f32 	[%r8+480], {%f121, %f122, %f123, %f124};
	ld.global.f32 	%f125, [%rd8+496];
	ld.global.f32 	%f126, [%rd8+500];
	ld.global.f32 	%f127, [%rd8+504];
	ld.global.f32 	%f128, [%rd8+508];
	st.shared.v4.f32 	[%r8+496], {%f125, %f126, %f127, %f128};
	ld.global.f32 	%f129, [%rd8+512];
	ld.global.f32 	%f130, [%rd8+516];
	ld.global.f32 	%f131, [%rd8+520];
	ld.global.f32 	%f132, [%rd8+524];
	st.shared.v4.f32 	[%r8+512], {%f129, %f130, %f131, %f132};
	ld.global.f32 	%f133, [%rd8+528];
	ld.global.f32 	%f134, [%rd8+532];
	ld.global.f32 	%f135, [%rd8+536];
	ld.global.f32 	%f136, [%rd8+540];
	st.shared.v4.f32 	[%r8+528], {%f133, %f134, %f135, %f136};
	ld.global.f32 	%f137, [%rd8+544];
	ld.global.f32 	%f138, [%rd8+548];
	ld.global.f32 	%f139, [%rd8+552];
	ld.global.f32 	%f140, [%rd8+556];
	st.shared.v4.f32 	[%r8+544], {%f137, %f138, %f139, %f140};
	ld.global.f32 	%f141, [%rd8+560];
	ld.global.f32 	%f142, [%rd8+564];
	ld.global.f32 	%f143, [%rd8+568];
	ld.global.f32 	%f144, [%rd8+572];
	st.shared.v4.f32 	[%r8+560], {%f141, %f142, %f143, %f144};
	ld.global.f32 	%f145, [%rd8+576];
	ld.global.f32 	%f146, [%rd8+580];
	ld.global.f32 	%f147, [%rd8+584];
	ld.global.f32 	%f148, [%rd8+588];
	st.shared.v4.f32 	[%r8+576], {%f145, %f146, %f147, %f148};
	ld.global.f32 	%f149, [%rd8+592];
	ld.global.f32 	%f150, [%rd8+596];
	ld.global.f32 	%f151, [%rd8+600];
	ld.global.f32 	%f152, [%rd8+604];
	st.shared.v4.f32 	[%r8+592], {%f149, %f150, %f151, %f152};
	ld.global.f32 	%f153, [%rd8+608];
	ld.global.f32 	%f154, [%rd8+612];
	ld.global.f32 	%f155, [%rd8+616];
	ld.global.f32 	%f156, [%rd8+620];
	st.shared.v4.f32 	[%r8+608], {%f153, %f154, %f155, %f156};
	ld.global.f32 	%f157, [%rd8+624];
	ld.global.f32 	%f158, [%rd8+628];
	ld.global.f32 	%f159, [%rd8+632];
	ld.global.f32 	%f160, [%rd8+636];
	st.shared.v4.f32 	[%r8+624], {%f157, %f158, %f159, %f160};
	ld.global.f32 	%f161, [%rd8+640];
	ld.global.f32 	%f162, [%rd8+644];
	ld.global.f32 	%f163, [%rd8+648];
	ld.global.f32 	%f164, [%rd8+652];
	st.shared.v4.f32 	[%r8+640], {%f161, %f162, %f163, %f164};
	ld.global.f32 	%f165, [%rd8+656];
	ld.global.f32 	%f166, [%rd8+660];
	ld.global.f32 	%f167, [%rd8+664];
	ld.global.f32 	%f168, [%rd8+668];
	st.shared.v4.f32 	[%r8+656], {%f165, %f166, %f167, %f168};
	ld.global.f32 	%f169, [%rd8+672];
	ld.global.f32 	%f170, [%rd8+676];
	ld.global.f32 	%f171, [%rd8+680];
	ld.global.f32 	%f172, [%rd8+684];
	st.shared.v4.f32 	[%r8+672], {%f169, %f170, %f171, %f172};
	ld.global.f32 	%f173, [%rd8+688];
	ld.global.f32 	%f174, [%rd8+692];
	ld.global.f32 	%f175, [%rd8+696];
	ld.global.f32 	%f176, [%rd8+700];
	st.shared.v4.f32 	[%r8+688], {%f173, %f174, %f175, %f176};
	ld.global.f32 	%f177, [%rd8+704];
	ld.global.f32 	%f178, [%rd8+708];
	ld.global.f32 	%f179, [%rd8+712];
	ld.global.f32 	%f180, [%rd8+716];
	st.shared.v4.f32 	[%r8+704], {%f177, %f178, %f179, %f180};
	ld.global.f32 	%f181, [%rd8+720];
	ld.global.f32 	%f182, [%rd8+724];
	ld.global.f32 	%f183, [%rd8+728];
	ld.global.f32 	%f184, [%rd8+732];
	st.shared.v4.f32 	[%r8+720], {%f181, %f182, %f183, %f184};
	ld.global.f32 	%f185, [%rd8+736];
	ld.global.f32 	%f186, [%rd8+740];
	ld.global.f32 	%f187, [%rd8+744];
	ld.global.f32 	%f188, [%rd8+748];
	st.shared.v4.f32 	[%r8+736], {%f185, %f186, %f187, %f188};
	ld.global.f32 	%f189, [%rd8+752];
	ld.global.f32 	%f190, [%rd8+756];
	ld.global.f32 	%f191, [%rd8+760];
	ld.global.f32 	%f192, [%rd8+764];
	st.shared.v4.f32 	[%r8+752], {%f189, %f190, %f191, %f192};
	ld.global.f32 	%f193, [%rd8+768];
	ld.global.f32 	%f194, [%rd8+772];
	ld.global.f32 	%f195, [%rd8+776];
	ld.global.f32 	%f196, [%rd8+780];
	st.shared.v4.f32 	[%r8+768], {%f193, %f194, %f195, %f196};
	ld.global.f32 	%f197, [%rd8+784];
	ld.global.f32 	%f198, [%rd8+788];
	ld.global.f32 	%f199, [%rd8+792];
	ld.global.f32 	%f200, [%rd8+796];
	st.shared.v4.f32 	[%r8+784], {%f197, %f198, %f199, %f200};
	ld.global.f32 	%f201, [%rd8+800];
	ld.global.f32 	%f202, [%rd8+804];
	ld.global.f32 	%f203, [%rd8+808];
	ld.global.f32 	%f204, [%rd8+812];
	st.shared.v4.f32 	[%r8+800], {%f201, %f202, %f203, %f204};
	ld.global.f32 	%f205, [%rd8+816];
	ld.global.f32 	%f206, [%rd8+820];
	ld.global.f32 	%f207, [%rd8+824];
	ld.global.f32 	%f208, [%rd8+828];
	st.shared.v4.f32 	[%r8+816], {%f205, %f206, %f207, %f208};
	ld.global.f32 	%f209, [%rd8+832];
	ld.global.f32 	%f210, [%rd8+836];
	ld.global.f32 	%f211, [%rd8+840];
	ld.global.f32 	%f212, [%rd8+844];
	st.shared.v4.f32 	[%r8+832], {%f209, %f210, %f211, %f212};
	ld.global.f32 	%f213, [%rd8+848];
	ld.global.f32 	%f214, [%rd8+852];
	ld.global.f32 	%f215, [%rd8+856];
	ld.global.f32 	%f216, [%rd8+860];
	st.shared.v4.f32 	[%r8+848], {%f213, %f214, %f215, %f216};
	ld.global.f32 	%f217, [%rd8+864];
	ld.global.f32 	%f218, [%rd8+868];
	ld.global.f32 	%f219, [%rd8+872];
	ld.global.f32 	%f220, [%rd8+876];
	st.shared.v4.f32 	[%r8+864], {%f217, %f218, %f219, %f220};
	ld.global.f32 	%f221, [%rd8+880];
	ld.global.f32 	%f222, [%rd8+884];
	ld.global.f32 	%f223, [%rd8+888];
	ld.global.f32 	%f224, [%rd8+892];
	st.shared.v4.f32 	[%r8+880], {%f221, %f222, %f223, %f224};
	ld.global.f32 	%f225, [%rd8+896];
	ld.global.f32 	%f226, [%rd8+900];
	ld.global.f32 	%f227, [%rd8+904];
	ld.global.f32 	%f228, [%rd8+908];
	st.shared.v4.f32 	[%r8+896], {%f225, %f226, %f227, %f228};
	ld.global.f32 	%f229, [%rd8+912];
	ld.global.f32 	%f230, [%rd8+916];
	ld.global.f32 	%f231, [%rd8+920];
	ld.global.f32 	%f232, [%rd8+924];
	st.shared.v4.f32 	[%r8+912], {%f229, %f230, %f231, %f232};
	ld.global.f32 	%f233, [%rd8+928];
	ld.global.f32 	%f234, [%rd8+932];
	ld.global.f32 	%f235, [%rd8+936];
	ld.global.f32 	%f236, [%rd8+940];
	st.shared.v4.f32 	[%r8+928], {%f233, %f234, %f235, %f236};
	ld.global.f32 	%f237, [%rd8+944];
	ld.global.f32 	%f238, [%rd8+948];
	ld.global.f32 	%f239, [%rd8+952];
	ld.global.f32 	%f240, [%rd8+956];
	st.shared.v4.f32 	[%r8+944], {%f237, %f238, %f239, %f240};
	ld.global.f32 	%f241, [%rd8+960];
	ld.global.f32 	%f242, [%rd8+964];
	ld.global.f32 	%f243, [%rd8+968];
	ld.global.f32 	%f244, [%rd8+972];
	st.shared.v4.f32 	[%r8+960], {%f241, %f242, %f243, %f244};
	ld.global.f32 	%f245, [%rd8+976];
	ld.global.f32 	%f246, [%rd8+980];
	ld.global.f32 	%f247, [%rd8+984];
	ld.global.f32 	%f248, [%rd8+988];
	st.shared.v4.f32 	[%r8+976], {%f245, %f246, %f247, %f248};
	ld.global.f32 	%f249, [%rd8+992];
	ld.global.f32 	%f250, [%rd8+996];
	ld.global.f32 	%f251, [%rd8+1000];
	ld.global.f32 	%f252, [%rd8+1004];
	st.shared.v4.f32 	[%r8+992], {%f249, %f250, %f251, %f252};
	ld.global.f32 	%f253, [%rd8+1008];
	ld.global.f32 	%f254, [%rd8+1012];
	ld.global.f32 	%f255, [%rd8+1016];
	ld.global.f32 	%f256, [%rd8+1020];
	st.shared.v4.f32 	[%r8+1008], {%f253, %f254, %f255, %f256};
	shl.b32 	%r9, %r3, 11;
	shl.b32 	%r10, %r1, 6;
	add.s32 	%r11, %r9, %r10;
	setp.gt.f32 	%p1, %f2, %f1;
	selp.f32 	%f257, %f2, %f1, %p1;
	selp.u32 	%r12, 1, 0, %p1;
	setp.gt.f32 	%p2, %f17, %f257;
	selp.f32 	%f258, %f17, %f257, %p2;
	selp.b32 	%r13, 16, %r12, %p2;
	setp.gt.f32 	%p3, %f18, %f258;
	selp.f32 	%f259, %f18, %f258, %p3;
	selp.b32 	%r14, 17, %r13, %p3;
	mul.wide.u32 	%rd9, %r11, 4;
	add.s64 	%rd10, %rd6, %rd9;
	st.global.f32 	[%rd10], %f259;
	add.s64 	%rd11, %rd5, %rd9;
	st.global.u32 	[%rd11], %r14;
	setp.gt.f32 	%p4, %f4, %f3;
	selp.f32 	%f260, %f4, %f3, %p4;
	selp.b32 	%r15, 3, 2, %p4;
	setp.gt.f32 	%p5, %f19, %f260;
	selp.f32 	%f261, %f19, %f260, %p5;
	selp.b32 	%r16, 18, %r15, %p5;
	setp.gt.f32 	%p6, %f20, %f261;
	selp.f32 	%f262, %f20, %f261, %p6;
	selp.b32 	%r17, 19, %r16, %p6;
	st.global.f32 	[%rd10+4], %f262;
	st.global.u32 	[%rd11+4], %r17;
	setp.gt.f32 	%p7, %f6, %f5;
	selp.f32 	%f263, %f6, %f5, %p7;
	selp.b32 	%r18, 5, 4, %p7;
	setp.gt.f32 	%p8, %f21, %f263;
	selp.f32 	%f264, %f21, %f263, %p8;
	selp.b32 	%r19, 20, %r18, %p8;
	setp.gt.f32 	%p9, %f22, %f264;
	selp.f32 	%f265, %f22, %f264, %p9;
	selp.b32 	%r20, 21, %r19, %p9;
	st.global.f32 	[%rd10+8], %f265;
	st.global.u32 	[%rd11+8], %r20;
	setp.gt.f32 	%p10, %f8, %f7;
	selp.f32 	%f266, %f8, %f7, %p10;
	selp.b32 	%r21, 7, 6, %p10;
	setp.gt.f32 	%p11, %f23, %f266;
	selp.f32 	%f267, %f23, %f266, %p11;
	selp.b32 	%r22, 22, %r21, %p11;
	setp.gt.f32 	%p12, %f24, %f267;
	selp.f32 	%f268, %f24, %f267, %p12;
	selp.b32 	%r23, 23, %r22, %p12;
	st.global.f32 	[%rd10+12], %f268;
	st.global.u32 	[%rd11+12], %r23;
	setp.gt.f32 	%p13, %f10, %f9;
	selp.f32 	%f269, %f10, %f9, %p13;
	selp.b32 	%r24, 9, 8, %p13;
	setp.gt.f32 	%p14, %f25, %f269;
	selp.f32 	%f270, %f25, %f269, %p14;
	selp.b32 	%r25, 24, %r24, %p14;
	setp.gt.f32 	%p15, %f26, %f270;
	selp.f32 	%f271, %f26, %f270, %p15;
	selp.b32 	%r26, 25, %r25, %p15;
	st.global.f32 	[%rd10+16], %f271;
	st.global.u32 	[%rd11+16], %r26;
	setp.gt.f32 	%p16, %f12, %f11;
	selp.f32 	%f272, %f12, %f11, %p16;
	selp.b32 	%r27, 11, 10, %p16;
	setp.gt.f32 	%p17, %f27, %f272;
	selp.f32 	%f273, %f27, %f272, %p17;
	selp.b32 	%r28, 26, %r27, %p17;
	setp.gt.f32 	%p18, %f28, %f273;
	selp.f32 	%f274, %f28, %f273, %p18;
	selp.b32 	%r29, 27, %r28, %p18;
	st.global.f32 	[%rd10+20], %f274;
	st.global.u32 	[%rd11+20], %r29;
	setp.gt.f32 	%p19, %f14, %f13;
	selp.f32 	%f275, %f14, %f13, %p19;
	selp.b32 	%r30, 13, 12, %p19;
	setp.gt.f32 	%p20, %f29, %f275;
	selp.f32 	%f276, %f29, %f275, %p20;
	selp.b32 	%r31, 28, %r30, %p20;
	setp.gt.f32 	%p21, %f30, %f276;
	selp.f32 	%f277, %f30, %f276, %p21;
	selp.b32 	%r32, 29, %r31, %p21;
	st.global.f32 	[%rd10+24], %f277;
	st.global.u32 	[%rd11+24], %r32;
	setp.gt.f32 	%p22, %f16, %f15;
	selp.f32 	%f278, %f16, %f15, %p22;
	selp.b32 	%r33, 15, 14, %p22;
	setp.gt.f32 	%p23, %f31, %f278;
	selp.f32 	%f279, %f31, %f278, %p23;
	selp.b32 	%r34, 30, %r33, %p23;
	setp.gt.f32 	%p24, %f32, %f279;
	selp.f32 	%f280, %f32, %f279, %p24;
	selp.b32 	%r35, 31, %r34, %p24;
	st.global.f32 	[%rd10+28], %f280;
	st.global.u32 	[%rd11+28], %r35;
	setp.gt.f32 	%p25, %f34, %f33;
	selp.f32 	%f281, %f34, %f33, %p25;
	selp.b32 	%r36, 33, 32, %p25;
	setp.gt.f32 	%p26, %f49, %f281;
	selp.f32 	%f282, %f49, %f281, %p26;
	selp.b32 	%r37, 48, %r36, %p26;
	setp.gt.f32 	%p27, %f50, %f282;
	selp.f32 	%f283, %f50, %f282, %p27;
	selp.b32 	%r38, 49, %r37, %p27;
	st.global.f32 	[%rd10+32], %f283;
	st.global.u32 	[%rd11+32], %r38;
	setp.gt.f32 	%p28, %f36, %f35;
	selp.f32 	%f284, %f36, %f35, %p28;
	selp.b32 	%r39, 35, 34, %p28;
	setp.gt.f32 	%p29, %f51, %f284;
	selp.f32 	%f285, %f51, %f284, %p29;
	selp.b32 	%r40, 50, %r39, %p29;
	setp.gt.f32 	%p30, %f52, %f285;
	selp.f32 	%f286, %f52, %f285, %p30;
	selp.b32 	%r41, 51, %r40, %p30;
	st.global.f32 	[%rd10+36], %f286;
	st.global.u32 	[%rd11+36], %r41;
	setp.gt.f32 	%p31, %f38, %f37;
	selp.f32 	%f287, %f38, %f37, %p31;
	selp.b32 	%r42, 37, 36, %p31;
	setp.gt.f32 	%p32, %f53, %f287;
	selp.f32 	%f288, %f53, %f287, %p32;
	selp.b32 	%r43, 52, %r42, %p32;
	setp.gt.f32 	%p33, %f54, %f288;
	selp.f32 	%f289, %f54, %f288, %p33;
	selp.b32 	%r44, 53, %r43, %p33;
	st.global.f32 	[%rd10+40], %f289;
	st.global.u32 	[%rd11+40], %r44;
	setp.gt.f32 	%p34, %f40, %f39;
	selp.f32 	%f290, %f40, %f39, %p34;
	selp.b32 	%r45, 39, 38, %p34;
	setp.gt.f32 	%p35, %f55, %f290;
	selp.f32 	%f291, %f55, %f290, %p35;
	selp.b32 	%r46, 54, %r45, %p35;
	setp.gt.f32 	%p36, %f56, %f291;
	selp.f32 	%f292, %f56, %f291, %p36;
	selp.b32 	%r47, 55, %r46, %p36;
	st.global.f32 	[%rd10+44], %f292;
	st.global.u32 	[%rd11+44], %r47;
	setp.gt.f32 	%p37, %f42, %f41;
	selp.f32 	%f293, %f42, %f41, %p37;
	selp.b32 	%r48, 41, 40, %p37;
	setp.gt.f32 	%p38, %f57, %f293;
	selp.f32 	%f294, %f57, %f293, %p38;
	selp.b32 	%r49, 56, %r48, %p38;
	setp.gt.f32 	%p39, %f58, %f294;
	selp.f32 	%f295, %f58, %f294, %p39;
	selp.b32 	%r50, 57, %r49, %p39;
	st.global.f32 	[%rd10+48], %f295;
	st.global.u32 	[%rd11+48], %r50;
	setp.gt.f32 	%p40, %f44, %f43;
	selp.f32 	%f296, %f44, %f43, %p40;
	selp.b32 	%r51, 43, 42, %p40;
	setp.gt.f32 	%p41, %f59, %f296;
	selp.f32 	%f297, %f59, %f296, %p41;
	selp.b32 	%r52, 58, %r51, %p41;
	setp.gt.f32 	%p42, %f60, %f297;
	selp.f32 	%f298, %f60, %f297, %p42;
	selp.b32 	%r53, 59, %r52, %p42;
	st.global.f32 	[%rd10+52], %f298;
	st.global.u32 	[%rd11+52], %r53;
	setp.gt.f32 	%p43, %f46, %f45;
	selp.f32 	%f299, %f46, %f45, %p43;
	selp.b32 	%r54, 45, 44, %p43;
	setp.gt.f32 	%p44, %f61, %f299;
	selp.f32 	%f300, %f61, %f299, %p44;
	selp.b32 	%r55, 60, %r54, %p44;
	setp.gt.f32 	%p45, %f62, %f300;
	selp.f32 	%f301, %f62, %f300, %p45;
	selp.b32 	%r56, 61, %r55, %p45;
	st.global.f32 	[%rd10+56], %f301;
	st.global.u32 	[%rd11+56], %r56;
	setp.gt.f32 	%p46, %f48, %f47;
	selp.f32 	%f302, %f48, %f47, %p46;
	selp.b32 	%r57, 47, 46, %p46;
	setp.gt.f32 	%p47, %f63, %f302;
	selp.f32 	%f303, %f63, %f302, %p47;
	selp.b32 	%r58, 62, %r57, %p47;
	setp.gt.f32 	%p48, %f64, %f303;
	selp.f32 	%f304, %f64, %f303, %p48;
	selp.b32 	%r59, 63, %r58, %p48;
	st.global.f32 	[%rd10+60], %f304;
	st.global.u32 	[%rd11+60], %r59;
	setp.gt.f32 	%p49, %f66, %f65;
	selp.f32 	%f305, %f66, %f65, %p49;
	selp.b32 	%r60, 65, 64, %p49;
	setp.gt.f32 	%p50, %f81, %f305;
	selp.f32 	%f306, %f81, %f305, %p50;
	selp.b32 	%r61, 80, %r60, %p50;
	setp.gt.f32 	%p51, %f82, %f306;
	selp.f32 	%f307, %f82, %f306, %p51;
	selp.b32 	%r62, 81, %r61, %p51;
	st.global.f32 	[%rd10+64], %f307;
	st.global.u32 	[%rd11+64], %r62;
	setp.gt.f32 	%p52, %f68, %f67;
	selp.f32 	%f308, %f68, %f67, %p52;
	selp.b32 	%r63, 67, 66, %p52;
	setp.gt.f32 	%p53, %f83, %f308;
	selp.f32 	%f309, %f83, %f308, %p53;
	selp.b32 	%r64, 82, %r63, %p53;
	setp.gt.f32 	%p54, %f84, %f309;
	selp.f32 	%f310, %f84, %f309, %p54;
	selp.b32 	%r65, 83, %r64, %p54;
	st.global.f32 	[%rd10+68], %f310;
	st.global.u32 	[%rd11+68], %r65;
	setp.gt.f32 	%p55, %f70, %f69;
	selp.f32 	%f311, %f70, %f69, %p55;
	selp.b32 	%r66, 69, 68, %p55;
	setp.gt.f32 	%p56, %f85, %f311;
	selp.f32 	%f312, %f85, %f311, %p56;
	selp.b32 	%r67, 84, %r66, %p56;
	setp.gt.f32 	%p57, %f86, %f312;
	selp.f32 	%f313, %f86, %f312, %p57;
	selp.b32 	%r68, 85, %r67, %p57;
	st.global.f32 	[%rd10+72], %f313;
	st.global.u32 	[%rd11+72], %r68;
	setp.gt.f32 	%p58, %f72, %f71;
	selp.f32 	%f314, %f72, %f71, %p58;
	selp.b32 	%r69, 71, 70, %p58;
	setp.gt.f32 	%p59, %f87, %f314;
	selp.f32 	%f315, %f87, %f314, %p59;
	selp.b32 	%r70, 86, %r69, %p59;
	setp.gt.f32 	%p60, %f88, %f315;
	selp.f32 	%f316, %f88, %f315, %p60;
	selp.b32 	%r71, 87, %r70, %p60;
	st.global.f32 	[%rd10+76], %f316;
	st.global.u32 	[%rd11+76], %r71;
	setp.gt.f32 	%p61, %f74, %f73;
	selp.f32 	%f317, %f74, %f73, %p61;
	selp.b32 	%r72, 73, 72, %p61;
	setp.gt.f32 	%p62, %f89, %f317;
	selp.f32 	%f318, %f89, %f317, %p62;
	selp.b32 	%r73, 88, %r72, %p62;
	setp.gt.f32 	%p63, %f90, %f318;
	selp.f32 	%f319, %f90, %f318, %p63;
	selp.b32 	%r74, 89, %r73, %p63;
	st.global.f32 	[%rd10+80], %f319;
	st.global.u32 	[%rd11+80], %r74;
	setp.gt.f32 	%p64, %f76, %f75;
	selp.f32 	%f320, %f76, %f75, %p64;
	selp.b32 	%r75, 75, 74, %p64;
	setp.gt.f32 	%p65, %f91, %f320;
	selp.f32 	%f321, %f91, %f320, %p65;
	selp.b32 	%r76, 90, %r75, %p65;
	setp.gt.f32 	%p66, %f92, %f321;
	selp.f32 	%f322, %f92, %f321, %p66;
	selp.b32 	%r77, 91, %r76, %p66;
	st.global.f32 	[%rd10+84], %f322;
	st.global.u32 	[%rd11+84], %r77;
	setp.gt.f32 	%p67, %f78, %f77;
	selp.f32 	%f323, %f78, %f77, %p67;
	selp.b32 	%r78, 77, 76, %p67;
	setp.gt.f32 	%p68, %f93, %f323;
	selp.f32 	%f324, %f93, %f323, %p68;
	selp.b32 	%r79, 92, %r78, %p68;
	setp.gt.f32 	%p69, %f94, %f324;
	selp.f32 	%f325, %f94, %f324, %p69;
	selp.b32 	%r80, 93, %r79, %p69;
	st.global.f32 	[%rd10+88], %f325;
	st.global.u32 	[%rd11+88], %r80;
	setp.gt.f32 	%p70, %f80, %f79;
	selp.f32 	%f326, %f80, %f79, %p70;
	selp.b32 	%r81, 79, 78, %p70;
	setp.gt.f32 	%p71, %f95, %f326;
	selp.f32 	%f327, %f95, %f326, %p71;
	selp.b32 	%r82, 94, %r81, %p71;
	setp.gt.f32 	%p72, %f96, %f327;
	selp.f32 	%f328, %f96, %f327, %p72;
	selp.b32 	%r83, 95, %r82, %p72;
	st.global.f32 	[%rd10+92], %f328;
	st.global.u32 	[%rd11+92], %r83;
	setp.gt.f32 	%p73, %f98, %f97;
	selp.f32 	%f329, %f98, %f97, %p73;
	selp.b32 	%r84, 97, 96, %p73;
	setp.gt.f32 	%p74, %f113, %f329;
	selp.f32 	%f330, %f113, %f329, %p74;
	selp.b32 	%r85, 112, %r84, %p74;
	setp.gt.f32 	%p75, %f114, %f330;
	selp.f32 	%f331, %f114, %f330, %p75;
	selp.b32 	%r86, 113, %r85, %p75;
	st.global.f32 	[%rd10+96], %f331;
	st.global.u32 	[%rd11+96], %r86;
	setp.gt.f32 	%p76, %f100, %f99;
	selp.f32 	%f332, %f100, %f99, %p76;
	selp.b32 	%r87, 99, 98, %p76;
	setp.gt.f32 	%p77, %f115, %f332;
	selp.f32 	%f333, %f115, %f332, %p77;
	selp.b32 	%r88, 114, %r87, %p77;
	setp.gt.f32 	%p78, %f116, %f333;
	selp.f32 	%f334, %f116, %f333, %p78;
	selp.b32 	%r89, 115, %r88, %p78;
	st.global.f32 	[%rd10+100], %f334;
	st.global.u32 	[%rd11+100], %r89;
	setp.gt.f32 	%p79, %f102, %f101;
	selp.f32 	%f335, %f102, %f101, %p79;
	selp.b32 	%r90, 101, 100, %p79;
	setp.gt.f32 	%p80, %f117, %f335;
	selp.f32 	%f336, %f117, %f335, %p80;
	selp.b32 	%r91, 116, %r90, %p80;
	setp.gt.f32 	%p81, %f118, %f336;
	selp.f32 	%f337, %f118, %f336, %p81;
	selp.b32 	%r92, 117, %r91, %p81;
	st.global.f32 	[%rd10+104], %f337;
	st.global.u32 	[%rd11+104], %r92;
	setp.gt.f32 	%p82, %f104, %f103;
	selp.f32 	%f338, %f104, %f103, %p82;
	selp.b32 	%r93, 103, 102, %p82;
	setp.gt.f32 	%p83, %f119, %f338;
	selp.f32 	%f339, %f119, %f338, %p83;
	selp.b32 	%r94, 118, %r93, %p83;
	setp.gt.f32 	%p84, %f120, %f339;
	selp.f32 	%f340, %f120, %f339, %p84;
	selp.b32 	%r95, 119, %r94, %p84;
	st.global.f32 	[%rd10+108], %f340;
	st.global.u32 	[%rd11+108], %r95;
	setp.gt.f32 	%p85, %f106, %f105;
	selp.f32 	%f341, %f106, %f105, %p85;
	selp.b32 	%r96, 105, 104, %p85;
	setp.gt.f32 	%p86, %f121, %f341;
	selp.f32 	%f342, %f121, %f341, %p86;
	selp.b32 	%r97, 120, %r96, %p86;
	setp.gt.f32 	%p87, %f122, %f342;
	selp.f32 	%f343, %f122, %f342, %p87;
	selp.b32 	%r98, 121, %r97, %p87;
	st.global.f32 	[%rd10+112], %f343;
	st.global.u32 	[%rd11+112], %r98;
	setp.gt.f32 	%p88, %f108, %f107;
	selp.f32 	%f344, %f108, %f107, %p88;
	selp.b32 	%r99, 107, 106, %p88;
	setp.gt.f32 	%p89, %f123, %f344;
	selp.f32 	%f345, %f123, %f344, %p89;
	selp.b32 	%r100, 122, %r99, %p89;
	setp.gt.f32 	%p90, %f124, %f345;
	selp.f32 	%f346, %f124, %f345, %p90;
	selp.b32 	%r101, 123, %r100, %p90;
	st.global.f32 	[%rd10+116], %f346;
	st.global.u32 	[%rd11+116], %r101;
	setp.gt.f32 	%p91, %f110, %f109;
	selp.f32 	%f347, %f110, %f109, %p91;
	selp.b32 	%r102, 109, 108, %p91;
	setp.gt.f32 	%p92, %f125, %f347;
	selp.f32 	%f348, %f125, %f347, %p92;
	selp.b32 	%r103, 124, %r102, %p92;
	setp.gt.f32 	%p93, %f126, %f348;
	selp.f32 	%f349, %f126, %f348, %p93;
	selp.b32 	%r104, 125, %r103, %p93;
	st.global.f32 	[%rd10+120], %f349;
	st.global.u32 	[%rd11+120], %r104;
	setp.gt.f32 	%p94, %f112, %f111;
	selp.f32 	%f350, %f112, %f111, %p94;
	selp.b32 	%r105, 111, 110, %p94;
	setp.gt.f32 	%p95, %f127, %f350;
	selp.f32 	%f351, %f127, %f350, %p95;
	selp.b32 	%r106, 126, %r105, %p95;
	setp.gt.f32 	%p96, %f128, %f351;
	selp.f32 	%f352, %f128, %f351, %p96;
	selp.b32 	%r107, 127, %r106, %p96;
	st.global.f32 	[%rd10+124], %f352;
	st.global.u32 	[%rd11+124], %r107;
	setp.gt.f32 	%p97, %f130, %f129;
	selp.f32 	%f353, %f130, %f129, %p97;
	selp.b32 	%r108, 129, 128, %p97;
	setp.gt.f32 	%p98, %f145, %f353;
	selp.f32 	%f354, %f145, %f353, %p98;
	selp.b32 	%r109, 144, %r108, %p98;
	setp.gt.f32 	%p99, %f146, %f354;
	selp.f32 	%f355, %f146, %f354, %p99;
	selp.b32 	%r110, 145, %r109, %p99;
	st.global.f32 	[%rd10+128], %f355;
	st.global.u32 	[%rd11+128], %r110;
	setp.gt.f32 	%p100, %f132, %f131;
	selp.f32 	%f356, %f132, %f131, %p100;
	selp.b32 	%r111, 131, 130, %p100;
	setp.gt.f32 	%p101, %f147, %f356;
	selp.f32 	%f357, %f147, %f356, %p101;
	selp.b32 	%r112, 146, %r111, %p101;
	setp.gt.f32 	%p102, %f148, %f357;
	selp.f32 	%f358, %f148, %f357, %p102;
	selp.b32 	%r113, 147, %r112, %p102;
	st.global.f32 	[%rd10+132], %f358;
	st.global.u32 	[%rd11+132], %r113;
	setp.gt.f32 	%p103, %f134, %f133;
	selp.f32 	%f359, %f134, %f133, %p103;
	selp.b32 	%r114, 133, 132, %p103;
	setp.gt.f32 	%p104, %f149, %f359;
	selp.f32 	%f360, %f149, %f359, %p104;
	selp.b32 	%r115, 148, %r114, %p104;
	setp.gt.f32 	%p105, %f150, %f360;
	selp.f32 	%f361, %f150, %f360, %p105;
	selp.b32 	%r116, 149, %r115, %p105;
	st.global.f32 	[%rd10+136], %f361;
	st.global.u32 	[%rd11+136], %r116;
	setp.gt.f32 	%p106, %f136, %f135;
	selp.f32 	%f362, %f136, %f135, %p106;
	selp.b32 	%r117, 135, 134, %p106;
	setp.gt.f32 	%p107, %f151, %f362;
	selp.f32 	%f363, %f151, %f362, %p107;
	selp.b32 	%r118, 150, %r117, %p107;
	setp.gt.f32 	%p108, %f152, %f363;
	selp.f32 	%f364, %f152, %f363, %p108;
	selp.b32 	%r119, 151, %r118, %p108;
	st.global.f32 	[%rd10+140], %f364;
	st.global.u32 	[%rd11+140], %r119;
	setp.gt.f32 	%p109, %f138, %f137;
	selp.f32 	%f365, %f138, %f137, %p109;
	selp.b32 	%r120, 137, 136, %p109;
	setp.gt.f32 	%p110, %f153, %f365;
	selp.f32 	%f366, %f153, %f365, %p110;
	selp.b32 	%r121, 152, %r120, %p110;
	setp.gt.f32 	%p111, %f154, %f366;
	selp.f32 	%f367, %f154, %f366, %p111;
	selp.b32 	%r122, 153, %r121, %p111;
	st.global.f32 	[%rd10+144], %f367;
	st.global.u32 	[%rd11+144], %r122;
	setp.gt.f32 	%p112, %f140, %f139;
	selp.f32 	%f368, %f140, %f139, %p112;
	selp.b32 	%r123, 139, 138, %p112;
	setp.gt.f32 	%p113, %f155, %f368;
	selp.f32 	%f369, %f155, %f368, %p113;
	selp.b32 	%r124, 154, %r123, %p113;
	setp.gt.f32 	%p114, %f156, %f369;
	selp.f32 	%f370, %f156, %f369, %p114;
	selp.b32 	%r125, 155, %r124, %p114;
	st.global.f32 	[%rd10+148], %f370;
	st.global.u32 	[%rd11+148], %r125;
	setp.gt.f32 	%p115, %f142, %f141;
	selp.f32 	%f371, %f142, %f141, %p115;
	selp.b32 	%r126, 141, 140, %p115;
	setp.gt.f32 	%p116, %f157, %f371;
	selp.f32 	%f372, %f157, %f371, %p116;
	selp.b32 	%r127, 156, %r126, %p116;
	setp.gt.f32 	%p117, %f158, %f372;
	selp.f32 	%f373, %f158, %f372, %p117;
	selp.b32 	%r128, 157, %r127, %p117;
	st.global.f32 	[%rd10+152], %f373;
	st.global.u32 	[%rd11+152], %r128;
	setp.gt.f32 	%p118, %f144, %f143;
	selp.f32 	%f374, %f144, %f143, %p118;
	selp.b32 	%r129, 143, 142, %p118;
	setp.gt.f32 	%p119, %f159, %f374;
	selp.f32 	%f375, %f159, %f374, %p119;
	selp.b32 	%r130, 158, %r129, %p119;
	setp.gt.f32 	%p120, %f160, %f375;
	selp.f32 	%f376, %f160, %f375, %p120;
	selp.b32 	%r131, 159, %r130, %p120;
	st.global.f32 	[%rd10+156], %f376;
	st.global.u32 	[%rd11+156], %r131;
	setp.gt.f32 	%p121, %f162, %f161;
	selp.f32 	%f377, %f162, %f161, %p121;
	selp.b32 	%r132, 161, 160, %p121;
	setp.gt.f32 	%p122, %f177, %f377;
	selp.f32 	%f378, %f177, %f377, %p122;
	selp.b32 	%r133, 176, %r132, %p122;
	setp.gt.f32 	%p123, %f178, %f378;
	selp.f32 	%f379, %f178, %f378, %p123;
	selp.b32 	%r134, 177, %r133, %p123;
	st.global.f32 	[%rd10+160], %f379;
	st.global.u32 	[%rd11+160], %r134;
	setp.gt.f32 	%p124, %f164, %f163;
	selp.f32 	%f380, %f164, %f163, %p124;
	selp.b32 	%r135, 163, 162, %p124;
	setp.gt.f32 	%p125, %f179, %f380;
	selp.f32 	%f381, %f179, %f380, %p125;
	selp.b32 	%r136, 178, %r135, %p125;
	setp.gt.f32 	%p126, %f180, %f381;
	selp.f32 	%f382, %f180, %f381, %p126;
	selp.b32 	%r137, 179, %r136, %p126;
	st.global.f32 	[%rd10+164], %f382;
	st.global.u32 	[%rd11+164], %r137;
	setp.gt.f32 	%p127, %f166, %f165;
	selp.f32 	%f383, %f166, %f165, %p127;
	selp.b32 	%r138, 165, 164, %p127;
	setp.gt.f32 	%p128, %f181, %f383;
	selp.f32 	%f384, %f181, %f383, %p128;
	selp.b32 	%r139, 180, %r138, %p128;
	setp.gt.f32 	%p129, %f182, %f384;
	selp.f32 	%f385, %f182, %f384, %p129;
	selp.b32 	%r140, 181, %r139, %p129;
	st.global.f32 	[%rd10+168], %f385;
	st.global.u32 	[%rd11+168], %r140;
	setp.gt.f32 	%p130, %f168, %f167;
	selp.f32 	%f386, %f168, %f167, %p130;
	selp.b32 	%r141, 167, 166, %p130;
	setp.gt.f32 	%p131, %f183, %f386;
	selp.f32 	%f387, %f183, %f386, %p131;
	selp.b32 	%r142, 182, %r141, %p131;
	setp.gt.f32 	%p132, %f184, %f387;
	selp.f32 	%f388, %f184, %f387, %p132;
	selp.b32 	%r143, 183, %r142, %p132;
	st.global.f32 	[%rd10+172], %f388;
	st.global.u32 	[%rd11+172], %r143;
	setp.gt.f32 	%p133, %f170, %f169;
	selp.f32 	%f389, %f170, %f169, %p133;
	selp.b32 	%r144, 169, 168, %p133;
	setp.gt.f32 	%p134, %f185, %f389;
	selp.f32 	%f390, %f185, %f389, %p134;
	selp.b32 	%r145, 184, %r144, %p134;
	setp.gt.f32 	%p135, %f186, %f390;
	selp.f32 	%f391, %f186, %f390, %p135;
	selp.b32 	%r146, 185, %r145, %p135;
	st.global.f32 	[%rd10+176], %f391;
	st.global.u32 	[%rd11+176], %r146;
	setp.gt.f32 	%p136, %f172, %f171;
	selp.f32 	%f392, %f172, %f171, %p136;
	selp.b32 	%r147, 171, 170, %p136;
	setp.gt.f32 	%p137, %f187, %f392;
	selp.f32 	%f393, %f187, %f392, %p137;
	selp.b32 	%r148, 186, %r147, %p137;
	setp.gt.f32 	%p138, %f188, %f393;
	selp.f32 	%f394, %f188, %f393, %p138;
	selp.b32 	%r149, 187, %r148, %p138;
	st.global.f32 	[%rd10+180], %f394;
	st.global.u32 	[%rd11+180], %r149;
	setp.gt.f32 	%p139, %f174, %f173;
	selp.f32 	%f395, %f174, %f173, %p139;
	selp.b32 	%r150, 173, 172, %p139;
	setp.gt.f32 	%p140, %f189, %f395;
	selp.f32 	%f396, %f189, %f395, %p140;
	selp.b32 	%r151, 188, %r150, %p140;
	setp.gt.f32 	%p141, %f190, %f396;
	selp.f32 	%f397, %f190, %f396, %p141;
	selp.b32 	%r152, 189, %r151, %p141;
	st.global.f32 	[%rd10+184], %f397;
	st.global.u32 	[%rd11+184], %r152;
	setp.gt.f32 	%p142, %f176, %f175;
	selp.f32 	%f398, %f176, %f175, %p142;
	selp.b32 	%r153, 175, 174, %p142;
	setp.gt.f32 	%p143, %f191, %f398;
	selp.f32 	%f399, %f191, %f398, %p143;
	selp.b32 	%r154, 190, %r153, %p143;
	setp.gt.f32 	%p144, %f192, %f399;
	selp.f32 	%f400, %f192, %f399, %p144;
	selp.b32 	%r155, 191, %r154, %p144;
	st.global.f32 	[%rd10+188], %f400;
	st.global.u32 	[%rd11+188], %r155;
	setp.gt.f32 	%p145, %f194, %f193;
	selp.f32 	%f401, %f194, %f193, %p145;
	selp.b32 	%r156, 193, 192, %p145;
	setp.gt.f32 	%p146, %f209, %f401;
	selp.f32 	%f402, %f209, %f401, %p146;
	selp.b32 	%r157, 208, %r156, %p146;
	setp.gt.f32 	%p147, %f210, %f402;
	selp.f32 	%f403, %f210, %f402, %p147;
	selp.b32 	%r158, 209, %r157, %p147;
	st.global.f32 	[%rd10+192], %f403;
	st.global.u32 	[%rd11+192], %r158;
	setp.gt.f32 	%p148, %f196, %f195;
	selp.f32 	%f404, %f196, %f195, %p148;
	selp.b32 	%r159, 195, 194, %p148;
	setp.gt.f32 	%p149, %f211, %f404;
	selp.f32 	%f405, %f211, %f404, %p149;
	selp.b32 	%r160, 210, %r159, %p149;
	setp.gt.f32 	%p150, %f212, %f405;
	selp.f32 	%f406, %f212, %f405, %p150;
	selp.b32 	%r161, 211, %r160, %p150;
	st.global.f32 	[%rd10+196], %f406;
	st.global.u32 	[%rd11+196], %r161;
	setp.gt.f32 	%p151, %f198, %f197;
	selp.f32 	%f407, %f198, %f197, %p151;
	selp.b32 	%r162, 197, 196, %p151;
	setp.gt.f32 	%p152, %f213, %f407;
	selp.f32 	%f408, %f213, %f407, %p152;
	selp.b32 	%r163, 212, %r162, %p152;
	setp.gt.f32 	%p153, %f214, %f408;
	selp.f32 	%f409, %f214, %f408, %p153;
	selp.b32 	%r164, 213, %r163, %p153;
	st.global.f32 	[%rd10+200], %f409;
	st.global.u32 	[%rd11+200], %r164;
	setp.gt.f32 	%p154, %f200, %f199;
	selp.f32 	%f410, %f200, %f199, %p154;
	selp.b32 	%r165, 199, 198, %p154;
	setp.gt.f32 	%p155, %f215, %f410;
	selp.f32 	%f411, %f215, %f410, %p155;
	selp.b32 	%r166, 214, %r165, %p155;
	setp.gt.f32 	%p156, %f216, %f411;
	selp.f32 	%f412, %f216, %f411, %p156;
	selp.b32 	%r167, 215, %r166, %p156;
	st.global.f32 	[%rd10+204], %f412;
	st.global.u32 	[%rd11+204], %r167;
	setp.gt.f32 	%p157, %f202, %f201;
	selp.f32 	%f413, %f202, %f201, %p157;
	selp.b32 	%r168, 201, 200, %p157;
	setp.gt.f32 	%p158, %f217, %f413;
	selp.f32 	%f414, %f217, %f413, %p158;
	selp.b32 	%r169, 216, %r168, %p158;
	setp.gt.f32 	%p159, %f218, %f414;
	selp.f32 	%f415, %f218, %f414, %p159;
	selp.b32 	%r170, 217, %r169, %p159;
	st.global.f32 	[%rd10+208], %f415;
	st.global.u32 	[%rd11+208], %r170;
	setp.gt.f32 	%p160, %f204, %f203;
	selp.f32 	%f416, %f204, %f203, %p160;
	selp.b32 	%r171, 203, 202, %p160;
	setp.gt.f32 	%p161, %f219, %f416;
	selp.f32 	%f417, %f219, %f416, %p161;
	selp.b32 	%r172, 218, %r171, %p161;
	setp.gt.f32 	%p162, %f220, %f417;
	selp.f32 	%f418, %f220, %f417, %p162;
	selp.b32 	%r173, 219, %r172, %p162;
	st.global.f32 	[%rd10+212], %f418;
	st.global.u32 	[%rd11+212], %r173;
	setp.gt.f32 	%p163, %f206, %f205;
	selp.f32 	%f419, %f206, %f205, %p163;
	selp.b32 	%r174, 205, 204, %p163;
	setp.gt.f32 	%p164, %f221, %f419;
	selp.f32 	%f420, %f221, %f419, %p164;
	selp.b32 	%r175, 220, %r174, %p164;
	setp.gt.f32 	%p165, %f222, %f420;
	selp.f32 	%f421, %f222, %f420, %p165;
	selp.b32 	%r176, 221, %r175, %p165;
	st.global.f32 	[%rd10+216], %f421;
	st.global.u32 	[%rd11+216], %r176;
	setp.gt.f32 	%p166, %f208, %f207;
	selp.f32 	%f422, %f208, %f207, %p166;
	selp.b32 	%r177, 207, 206, %p166;
	setp.gt.f32 	%p167, %f223, %f422;
	selp.f32 	%f423, %f223, %f422, %p167;
	selp.b32 	%r178, 222, %r177, %p167;
	setp.gt.f32 	%p168, %f224, %f423;
	selp.f32 	%f424, %f224, %f423, %p168;
	selp.b32 	%r179, 223, %r178, %p168;
	st.global.f32 	[%rd10+220], %f424;
	st.global.u32 	[%rd11+220], %r179;
	setp.gt.f32 	%p169, %f226, %f225;
	selp.f32 	%f425, %f226, %f225, %p169;
	selp.b32 	%r180, 225, 224, %p169;
	setp.gt.f32 	%p170, %f241, %f425;
	selp.f32 	%f426, %f241, %f425, %p170;
	selp.b32 	%r181, 240, %r180, %p170;
	setp.gt.f32 	%p171, %f242, %f426;
	selp.f32 	%f427, %f242, %f426, %p171;
	selp.b32 	%r182, 241, %r181, %p171;
	st.global.f32 	[%rd10+224], %f427;
	st.global.u32 	[%rd11+224], %r182;
	setp.gt.f32 	%p172, %f228, %f227;
	selp.f32 	%f428, %f228, %f227, %p172;
	selp.b32 	%r183, 227, 226, %p172;
	setp.gt.f32 	%p173, %f243, %f428;
	selp.f32 	%f429, %f243, %f428, %p173;
	selp.b32 	%r184, 242, %r183, %p173;
	setp.gt.f32 	%p174, %f244, %f429;
	selp.f32 	%f430, %f244, %f429, %p174;
	selp.b32 	%r185, 243, %r184, %p174;
	st.global.f32 	[%rd10+228], %f430;
	st.global.u32 	[%rd11+228], %r185;
	setp.gt.f32 	%p175, %f230, %f229;
	selp.f32 	%f431, %f230, %f229, %p175;
	selp.b32 	%r186, 229, 228, %p175;
	setp.gt.f32 	%p176, %f245, %f431;
	selp.f32 	%f432, %f245, %f431, %p176;
	selp.b32 	%r187, 244, %r186, %p176;
	setp.gt.f32 	%p177, %f246, %f432;
	selp.f32 	%f433, %f246, %f432, %p177;
	selp.b32 	%r188, 245, %r187, %p177;
	st.global.f32 	[%rd10+232], %f433;
	st.global.u32 	[%rd11+232], %r188;
	setp.gt.f32 	%p178, %f232, %f231;
	selp.f32 	%f434, %f232, %f231, %p178;
	selp.b32 	%r189, 231, 230, %p178;
	setp.gt.f32 	%p179, %f247, %f434;
	selp.f32 	%f435, %f247, %f434, %p179;
	selp.b32 	%r190, 246, %r189, %p179;
	setp.gt.f32 	%p180, %f248, %f435;
	selp.f32 	%f436, %f248, %f435, %p180;
	selp.b32 	%r191, 247, %r190, %p180;
	st.global.f32 	[%rd10+236], %f436;
	st.global.u32 	[%rd11+236], %r191;
	setp.gt.f32 	%p181, %f234, %f233;
	selp.f32 	%f437, %f234, %f233, %p181;
	selp.b32 	%r192, 233, 232, %p181;
	setp.gt.f32 	%p182, %f249, %f437;
	selp.f32 	%f438, %f249, %f437, %p182;
	selp.b32 	%r193, 248, %r192, %p182;
	setp.gt.f32 	%p183, %f250, %f438;
	selp.f32 	%f439, %f250, %f438, %p183;
	selp.b32 	%r194, 249, %r193, %p183;
	st.global.f32 	[%rd10+240], %f439;
	st.global.u32 	[%rd11+240], %r194;
	setp.gt.f32 	%p184, %f236, %f235;
	selp.f32 	%f440, %f236, %f235, %p184;
	selp.b32 	%r195, 235, 234, %p184;
	setp.gt.f32 	%p185, %f251, %f440;
	selp.f32 	%f441, %f251, %f440, %p185;
	selp.b32 	%r196, 250, %r195, %p185;
	setp.gt.f32 	%p186, %f252, %f441;
	selp.f32 	%f442, %f252, %f441, %p186;
	selp.b32 	%r197, 251, %r196, %p186;
	st.global.f32 	[%rd10+244], %f442;
	st.global.u32 	[%rd11+244], %r197;
	setp.gt.f32 	%p187, %f238, %f237;
	selp.f32 	%f443, %f238, %f237, %p187;
	selp.b32 	%r198, 237, 236, %p187;
	setp.gt.f32 	%p188, %f253, %f443;
	selp.f32 	%f444, %f253, %f443, %p188;
	selp.b32 	%r199, 252, %r198, %p188;
	setp.gt.f32 	%p189, %f254, %f444;
	selp.f32 	%f445, %f254, %f444, %p189;
	selp.b32 	%r200, 253, %r199, %p189;
	st.global.f32 	[%rd10+248], %f445;
	st.global.u32 	[%rd11+248], %r200;
	setp.gt.f32 	%p190, %f240, %f239;
	selp.f32 	%f446, %f240, %f239, %p190;
	selp.b32 	%r201, 239, 238, %p190;
	setp.gt.f32 	%p191, %f255, %f446;
	selp.f32 	%f447, %f255, %f446, %p191;
	selp.b32 	%r202, 254, %r201, %p191;
	setp.gt.f32 	%p192, %f256, %f447;
	selp.f32 	%f448, %f256, %f447, %p192;
	selp.b32 	%r203, 255, %r202, %p192;
	st.global.f32 	[%rd10+252], %f448;
	st.global.u32 	[%rd11+252], %r203;
	ret;

}


// ===== COMPILED SASS (sm_100) =====

	.target	sm_100

	.elftype	@"ET_EXEC"


//--------------------- .note.nv.tkinfo           --------------------------
	.section	.note.nv.tkinfo,"",@"SHT_NOTE"
	.sectionflags	@"SHF_NOTE_NV_TKINFO"
	.tkinfo
        /*0018*/ 	.word	0x00000002
        /*0030*/ 	.string	""
        /*0030*/ 	.string	"ptxas"
        /*0030*/ 	.string	"Cuda compilation tools, release 13.0, V13.0.88"
        /*0030*/ 	.string	"Build cuda_13.0.r13.0/compiler.36424714_0"
        /*0030*/ 	.string	"-arch sm_100 -m 64 "



//--------------------- .note.nv.cuinfo           --------------------------
	.section	.note.nv.cuinfo,"",@"SHT_NOTE"
	.sectionflags	@"SHF_NOTE_NV_CUINFO"
        /*0018*/ 	.short	0x0002
        /*001a*/ 	.short	0x0064
        /*001c*/ 	.short	0x0082
	.zero		2


//--------------------- .nv.info                  --------------------------
	.section	.nv.info,"",@"SHT_CUDA_INFO"
	.align	4


	//----- nvinfo : EIATTR_REGCOUNT
	.align		4
        /*0000*/ 	.byte	0x04, 0x2f
        /*0002*/ 	.short	(.L_1 - .L_0)
	.align		4
.L_0:
        /*0004*/ 	.word	index@(_Z7maxpoolPfS_Pj)
        /*0008*/ 	.word	0x000000ff


	//----- nvinfo : EIATTR_FRAME_SIZE
	.align		4
.L_1:
        /*000c*/ 	.byte	0x04, 0x11
        /*000e*/ 	.short	(.L_3 - .L_2)
	.align		4
.L_2:
        /*0010*/ 	.word	index@(_Z7maxpoolPfS_Pj)
        /*0014*/ 	.word	0x00000030


	//----- nvinfo : EIATTR_MIN_STACK_SIZE
	.align		4
.L_3:
        /*0018*/ 	.byte	0x04, 0x12
        /*001a*/ 	.short	(.L_5 - .L_4)
	.align		4
.L_4:
        /*001c*/ 	.word	index@(_Z7maxpoolPfS_Pj)
        /*0020*/ 	.word	0x00000030
.L_5:


//--------------------- .nv.compat                --------------------------
	.section	.nv.compat,"",@"SHT_CUDA_COMPAT_INFO"
	.align	4
        /*0000*/ 	.byte	0x02, 0x09, 0x00, 0x00, 0x02, 0x02, 0x01, 0x00, 0x02, 0x05, 0x05, 0x00, 0x03, 0x07, 0x01, 0x01
        /*0010*/ 	.byte	0x02, 0x03, 0x00, 0x00, 0x02, 0x06, 0x01, 0x00, 0x04, 0x0b, 0x08, 0x00, 0x09, 0x00, 0x00, 0x00
        /*0020*/ 	.byte	0x00, 0x00, 0x00, 0x00


//--------------------- .nv.info._Z7maxpoolPfS_Pj --------------------------
	.section	.nv.info._Z7maxpoolPfS_Pj,"",@"SHT_CUDA_INFO"
	.sectionflags	@""
	.align	4


	//----- nvinfo : EIATTR_CUDA_API_VERSION
	.align		4
        /*0000*/ 	.byte	0x04, 0x37
        /*0002*/ 	.short	(.L_7 - .L_6)
.L_6:
        /*0004*/ 	.word	0x00000082


	//----- nvinfo : EIATTR_KPARAM_INFO
	.align		4
.L_7:
        /*0008*/ 	.byte	0x04, 0x17
        /*000a*/ 	.short	(.L_9 - .L_8)
.L_8:
        /*000c*/ 	.word	0x00000000
        /*0010*/ 	.short	0x0002
        /*0012*/ 	.short	0x0010
        /*0014*/ 	.byte	0x00, 0xf5, 0x21, 0x00


	//----- nvinfo : EIATTR_KPARAM_INFO
	.align		4
.L_9:
        /*0018*/ 	.byte	0x04, 0x17
        /*001a*/ 	.short	(.L_11 - .L_10)
.L_10:
        /*001c*/ 	.word	0x00000000
        /*0020*/ 	.short	0x0001
        /*0022*/ 	.short	0x0008
        /*0024*/ 	.byte	0x00, 0xf5, 0x21, 0x00


	//----- nvinfo : EIATTR_KPARAM_INFO
	.align		4
.L_11:
        /*0028*/ 	.byte	0x04, 0x17
        /*002a*/ 	.short	(.L_13 - .L_12)
.L_12:
        /*002c*/ 	.word	0x00000000
        /*0030*/ 	.short	0x0000
        /*0032*/ 	.short	0x0000
        /*0034*/ 	.byte	0x00, 0xf5, 0x21, 0x00


	//----- nvinfo : EIATTR_SPARSE_MMA_MASK
	.align		4
.L_13:
        /*0038*/ 	.byte	0x03, 0x50
        /*003a*/ 	.short	0x0000


	//----- nvinfo : EIATTR_MAXREG_COUNT
	.align		4
        /*003c*/ 	.byte	0x03, 0x1b
        /*003e*/ 	.short	0x00ff


	//----- nvinfo : EIATTR_ANNOTATIONS
	.align		4
        /*0040*/ 	.byte	0x04, 0x55
        /*0042*/ 	.short	(.L_15 - .L_14)


	//   ....[0]....
.L_14:
        /*0044*/ 	.word	0x00000001
        /*0048*/ 	.byte	0x70, 0x05, 0x00, 0x00, 0x01, 0x00, 0x00, 0x00, 0x90, 0x05, 0x00, 0x00, 0x01, 0x00, 0x00, 0x00
        /*0058*/ 	.byte	0xa0, 0x05, 0x00, 0x00, 0x01, 0x00, 0x00, 0x00, 0xb0, 0x05, 0x00, 0x00, 0x01, 0x00, 0x00, 0x00
        /*0068*/ 	.byte	0xc0, 0x05, 0x00, 0x00, 0x01, 0x00, 0x00, 0x00, 0xd0, 0x05, 0x00, 0x00, 0x01, 0x00, 0x00, 0x00
        /*0078*/ 	.byte	0xe0, 0x05, 0x00, 0x00, 0x01, 0x00, 0x00, 0x00, 0xf0, 0x05, 0x00, 0x00, 0x01, 0x00, 0x00, 0x00
        /*0088*/ 	.byte	0x30, 0x07, 0x00, 0x00, 0x01, 0x00, 0x00, 0x00, 0xe0, 0x0b, 0x00, 0x00, 0x01, 0x00, 0x00, 0x00
        /*0098*/ 	.byte	0xc0, 0x11, 0x00, 0x00, 0x01, 0x00, 0x00, 0x00, 0x50, 0x16, 0x00, 0x00, 0x01, 0x00, 0x00, 0x00
        /*00a8*/ 	.byte	0xe0, 0x16, 0x00, 0x00, 0x01, 0x00, 0x00, 0x00, 0x60, 0x17, 0x00, 0x00, 0x01, 0x00, 0x00, 0x00
        /*00b8*/ 	.byte	0x80, 0x17, 0x00, 0x00, 0x01, 0x00, 0x00, 0x00, 0x20, 0x18, 0x00, 0x00


	//----- nvinfo : EIATTR_MERCURY_ISA_VERSION
	.align		4
.L_15:
        /*00c4*/ 	.byte	0x03, 0x5f
        /*00c6*/ 	.short	0x0101


	//----- nvinfo : EIATTR_VRC_CTA_INIT_COUNT
	.align		4
        /*00c8*/ 	.byte	0x02, 0x4a
	.zero		1
	.zero		1


	//----- nvinfo : EIATTR_EXIT_INSTR_OFFSETS
	.align		4
        /*00cc*/ 	.byte	0x04, 0x1c
        /*00ce*/ 	.short	(.L_17 - .L_16)


	//   ....[0]....
.L_16:
        /*00d0*/ 	.word	0x00004680


	//----- nvinfo : EIATTR_CBANK_PARAM_SIZE
	.align		4
.L_17:
        /*00d4*/ 	.byte	0x03, 0x19
        /*00d6*/ 	.short	0x0018


	//----- nvinfo : EIATTR_PARAM_CBANK
	.align		4
        /*00d8*/ 	.byte	0x04, 0x0a
        /*00da*/ 	.short	(.L_19 - .L_18)
	.align		4
.L_18:
        /*00dc*/ 	.word	index@(.nv.constant0._Z7maxpoolPfS_Pj)
        /*00e0*/ 	.short	0x0380
        /*00e2*/ 	.short	0x0018


	//----- nvinfo : EIATTR_SW_WAR
	.align		4
.L_19:
        /*00e4*/ 	.byte	0x04, 0x36
        /*00e6*/ 	.short	(.L_21 - .L_20)
.L_20:
        /*00e8*/ 	.word	0x00000008
.L_21:


//--------------------- .nv.callgraph             --------------------------
	.section	.nv.callgraph,"",@"SHT_CUDA_CALLGRAPH"
	.align	4
	.sectionentsize	8
	.align		4
        /*0000*/ 	.word	0x00000000
	.align		4
        /*0004*/ 	.word	0xffffffff
	.align		4
        /*0008*/ 	.word	0x00000000
	.align		4
        /*000c*/ 	.word	0xfffffffe
	.align		4
        /*0010*/ 	.word	0x00000000
	.align		4
        /*0014*/ 	.word	0xfffffffd
	.align		4
        /*0018*/ 	.word	0x00000000
	.align		4
        /*001c*/ 	.word	0xfffffffc


//--------------------- .text._Z7maxpoolPfS_Pj    --------------------------
	.section	.text._Z7maxpoolPfS_Pj,"ax",@progbits
	.align	128
        .global         _Z7maxpoolPfS_Pj
        .type           _Z7maxpoolPfS_Pj,@function
        .size           _Z7maxpoolPfS_Pj,(.L_x_1 - _Z7maxpoolPfS_Pj)
        .other          _Z7maxpoolPfS_Pj,@"STO_CUDA_ENTRY STV_DEFAULT"
_Z7maxpoolPfS_Pj:
.text._Z7maxpoolPfS_Pj:
[----:B------:R-:W0:Y:S01]  /*0000*/  LDC R1, c[0x0][0x37c] ;  /* 0x0000df00ff017b82 */ /* 0x000e220000000800 */
[----:B------:R-:W1:Y:S07]  /*0010*/  S2R R245, SR_TID.X ;  /* 0x0000000000f57919 */ /* 0x000e6e0000002100 */
[----:B------:R-:W2:Y:S01]  /*0020*/  LDC.64 R2, c[0x0][0x380] ;  /* 0x0000e000ff027b82 */ /* 0x000ea20000000a00 */
[----:B------:R-:W3:Y:S01]  /*0030*/  LDCU.64 UR6, c[0x0][0x358] ;  /* 0x00006b00ff0677ac */ /* 0x000ee20008000a00 */
[----:B0-----:R-:W-:Y:S01]  /*0040*/  VIADD R1, R1, 0xffffffd0 ;  /* 0xffffffd001017836 */ /* 0x001fe20000000000 */
[----:B------:R-:W1:Y:S02]  /*0050*/  S2R R248, SR_CTAID.X ;  /* 0x0000000000f87919 */ /* 0x000e640000002500 */
[----:B-1----:R-:W-:-:S04]  /*0060*/  IMAD R5, R248, 0x20, R245 ;  /* 0x00000020f8057824 */ /* 0x002fc800078e02f5 */
[----:B------:R-:W-:-:S04]  /*0070*/  IMAD.SHL.U32 R5, R5, 0x100, RZ ;  /* 0x0000010005057824 */ /* 0x000fc800078e00ff */
[----:B--2---:R-:W-:-:S05]  /*0080*/  IMAD.WIDE.U32 R2, R5, 0x4, R2 ;  /* 0x0000000405027825 */ /* 0x004fca00078e0002 */
[----:B---3--:R-:W2:Y:S04]  /*0090*/  LDG.E R6, desc[UR6][R2.64+0x28] ;  /* 0x0000280602067981 */ /* 0x008ea8000c1e1900 */
[----:B------:R-:W2:Y:S04]  /*00a0*/  LDG.E R7, desc[UR6][R2.64+0x2c] ;  /* 0x00002c0602077981 */ /* 0x000ea8000c1e1900 */
[----:B------:R-:W3:Y:S04]  /*00b0*/  LDG.E R4, desc[UR6][R2.64+0x20] ;  /* 0x0000200602047981 */ /* 0x000ee8000c1e1900 */
[----:B------:R-:W3:Y:S04]  /*00c0*/  LDG.E R5, desc[UR6][R2.64+0x24] ;  /* 0x0000240602057981 */ /* 0x000ee8000c1e1900 */
[----:B------:R-:W4:Y:S04]  /*00d0*/  LDG.E R9, desc[UR6][R2.64+0x14] ;  /* 0x0000140602097981 */ /* 0x000f28000c1e1900 */
[----:B------:R-:W5:Y:S04]  /*00e0*/  LDG.E R10, desc[UR6][R2.64+0x10] ;  /* 0x00001006020a7981 */ /* 0x000f68000c1e1900 */
        /* <DEDUP_REMOVED lines=9> */
[----:B------:R-:W5:Y:S01]  /*0180*/  LDG.E R241, desc[UR6][R2.64+0x44] ;  /* 0x0000440602f17981 */ /* 0x000f62000c1e1900 */
[----:B------:R-:W0:Y:S01]  /*0190*/  S2UR UR5, SR_CgaCtaId ;  /* 0x00000000000579c3 */ /* 0x000e220000008800 */
[----:B------:R-:W-:-:S02]  /*01a0*/  UMOV UR4, 0x400 ;  /* 0x0000040000047882 */ /* 0x000fc40000000000 */
        /* <DEDUP_REMOVED lines=60> */
[----:B--2---:R-:W-:Y:S04]  /*0570*/  STL.64 [R1+0x28], R6 ;  /* 0x0000280601007387 */ /* 0x004fe80000100a00 */
[----:B------:R-:W2:Y:S04]  /*0580*/  LDG.E R71, desc[UR6][R2.64+0x13c] ;  /* 0x00013c0602477981 */ /* 0x000ea8000c1e1900 */
[----:B---3--:R1:W-:Y:S04]  /*0590*/  STL.64 [R1+0x20], R4 ;  /* 0x0000200401007387 */ /* 0x0083e80000100a00 */
[----:B----4-:R3:W-:Y:S04]  /*05a0*/  STL [R1+0x4], R9 ;  /* 0x0000040901007387 */ /* 0x0107e80000100800 */
[----:B-----5:R-:W-:Y:S04]  /*05b0*/  STL [R1], R10 ;  /* 0x0000000a01007387 */ /* 0x020fe80000100800 */
[----:B-1----:R-:W4:Y:S04]  /*05c0*/  LDL.64 R4, [R1] ;  /* 0x0000000001047983 */ /* 0x002f280000100a00 */
[----:B------:R-:W-:Y:S04]  /*05d0*/  STL [R1+0xc], R0 ;  /* 0x00000c0001007387 */ /* 0x000fe80000100800 */
[----:B------:R1:W-:Y:S04]  /*05e0*/  STL [R1+0x8], R8 ;  /* 0x0000080801007387 */ /* 0x0003e80000100800 */
[----:B------:R-:W5:Y:S01]  /*05f0*/  LDL.64 R6, [R1+0x8] ;  /* 0x0000080001067983 */ /* 0x000f620000100a00 */
[----:B------:R-:W-:Y:S01]  /*0600*/  FSETP.GT.AND P1, PT, R239, R238, PT ;  /* 0x000000eeef00720b */ /* 0x000fe20003f24000 */
[----:B0-----:R-:W-:-:S02]  /*0610*/  ULEA UR4, UR5, UR4, 0x18 ;  /* 0x0000000405047291 */ /* 0x001fc4000f8ec0ff */
[----:B---3--:R-:W3:Y:S01]  /*0620*/  LDG.E R9, desc[UR6][R2.64+0x34] ;  /* 0x0000340602097981 */ /* 0x008ee2000c1e1900 */
[----:B------:R-:W-:Y:S02]  /*0630*/  FSEL R247, R239, R238, P1 ;  /* 0x000000eeeff77208 */ /* 0x000fe40000800000 */
[-C--:B------:R-:W-:Y:S01]  /*0640*/  FSETP.GT.AND P0, PT, R237, R236.reuse, PT ;  /* 0x000000eced00720b */ /* 0x080fe20003f04000 */
[----:B-1----:R-:W3:Y:S01]  /*0650*/  LDG.E R8, desc[UR6][R2.64+0x30] ;  /* 0x0000300602087981 */ /* 0x002ee2000c1e1900 */
[----:B------:R-:W-:Y:S02]  /*0660*/  LEA R0, R245, UR4, 0xa ;  /* 0x00000004f5007c11 */ /* 0x000fe4000f8e50ff */
[CC--:B------:R-:W-:Y:S01]  /*0670*/  FSETP.GT.AND P3, PT, R242.reuse, R247.reuse, PT ;  /* 0x000000f7f200720b */ /* 0x0c0fe20003f64000 */
[----:B------:R-:W3:Y:S01]  /*0680*/  LDG.E R10, desc[UR6][R2.64+0x38] ;  /* 0x00003806020a7981 */ /* 0x000ee2000c1e1900 */
[----:B------:R-:W-:Y:S02]  /*0690*/  FSEL R245, R237, R236, P0 ;  /* 0x000000ecedf57208 */ /* 0x000fe40000000000 */
[----:B------:R-:W-:Y:S01]  /*06a0*/  FSEL R250, R242, R247, P3 ;  /* 0x000000f7f2fa7208 */ /* 0x000fe20001800000 */
[----:B------:R-:W2:Y:S01]  /*06b0*/  LDG.E R72, desc[UR6][R2.64+0x140] ;  /* 0x0001400602487981 */ /* 0x000ea2000c1e1900 */
[----:B------:R-:W-:-:S02]  /*06c0*/  FSETP.GT.AND P2, PT, R240, R245, PT ;  /* 0x000000f5f000720b */ /* 0x000fc40003f44000 */
[CC--:B------:R-:W-:Y:S01]  /*06d0*/  FSETP.GT.AND P5, PT, R243.reuse, R250.reuse, PT ;  /* 0x000000faf300720b */ /* 0x0c0fe20003fa4000 */
[----:B------:R-:W2:Y:S01]  /*06e0*/  LDG.E R73, desc[UR6][R2.64+0x144] ;  /* 0x0001440602497981 */ /* 0x000ea2000c1e1900 */
[----:B------:R-:W-:Y:S02]  /*06f0*/  FSEL R244, R240, R245, P2 ;  /* 0x000000f5f0f47208 */ /* 0x000fe40001000000 */
[----:B------:R-:W-:Y:S01]  /*0700*/  FSEL R250, R243, R250, P5 ;  /* 0x000000faf3fa7208 */ /* 0x000fe20002800000 */
[----:B------:R-:W2:Y:S01]  /*0710*/  LDG.E R74, desc[UR6][R2.64+0x148] ;  /* 0x00014806024a7981 */ /* 0x000ea2000c1e1900 */
[----:B------:R-:W-:-:S03]  /*0720*/  FSETP.GT.AND P4, PT, R241, R244, PT ;  /* 0x000000f4f100720b */ /* 0x000fc60003f84000 */
[----:B------:R4:W-:Y:S01]  /*0730*/  STL [R1+0x10], R250 ;  /* 0x000010fa01007387 */ /* 0x0009e20000100800 */
[----:B------:R-:W-:-:S03]  /*0740*/  FSEL R249, R241, R244, P4 ;  /* 0x000000f4f1f97208 */ /* 0x000fc60002000000 */
[----:B------:R-:W2:Y:S04]  /*0750*/  LDG.E R75, desc[UR6][R2.64+0x14c] ;  /* 0x00014c06024b7981 */ /* 0x000ea8000c1e1900 */
        /* <DEDUP_REMOVED lines=62> */
[----:B------:R-:W2:Y:S01]  /*0b40*/  LDG.E R138, desc[UR6][R2.64+0x248] ;  /* 0x00024806028a7981 */ /* 0x000ea2000c1e1900 */
[----:B----4-:R-:W-:-:S03]  /*0b50*/  IMAD.MOV.U32 R250, RZ, RZ, R4 ;  /* 0x000000fffffa7224 */ /* 0x010fc600078e0004 */
[----:B------:R-:W4:Y:S04]  /*0b60*/  LDG.E R139, desc[UR6][R2.64+0x24c] ;  /* 0x00024c06028b7981 */ /* 0x000f28000c1e1900 */
[----:B------:R-:W4:Y:S04]  /*0b70*/  LDG.E R140, desc[UR6][R2.64+0x250] ;  /* 0x00025006028c7981 */ /* 0x000f28000c1e1900 */
[----:B------:R-:W4:Y:S01]  /*0b80*/  LDG.E R141, desc[UR6][R2.64+0x254] ;  /* 0x00025406028d7981 */ /* 0x000f22000c1e1900 */
[----:B-----5:R-:W-:-:S03]  /*0b90*/  IMAD.MOV.U32 R252, RZ, RZ, R7 ;  /* 0x000000fffffc7224 */ /* 0x020fc600078e0007 */
[----:B------:R0:W-:Y:S04]  /*0ba0*/  STS.128 [R0+0x10], R4 ;  /* 0x0000100400007388 */ /* 0x0001e80000000c00 */
[----:B------:R-:W5:Y:S04]  /*0bb0*/  LDG.E R142, desc[UR6][R2.64+0x258] ;  /* 0x00025806028e7981 */ /* 0x000f68000c1e1900 */
[----:B------:R-:W5:Y:S04]  /*0bc0*/  LDG.E R143, desc[UR6][R2.64+0x25c] ;  /* 0x00025c06028f7981 */ /* 0x000f68000c1e1900 */
[----:B------:R-:W5:Y:S04]  /*0bd0*/  LDG.E R144, desc[UR6][R2.64+0x260] ;  /* 0x0002600602907981 */ /* 0x000f68000c1e1900 */
[----:B0-----:R-:W5:Y:S04]  /*0be0*/  LDL.LU.64 R6, [R1+0x28] ;  /* 0x0000280001067983 */ /* 0x001f680000300a00 */
        /* <DEDUP_REMOVED lines=91> */
[----:B------:R0:W-:Y:S04]  /*11a0*/  STS.128 [R0], R236 ;  /* 0x000000ec00007388 */ /* 0x0001e80000000c00 */
[----:B------:R1:W-:Y:S04]  /*11b0*/  STS.128 [R0+0x40], R240 ;  /* 0x000040f000007388 */ /* 0x0003e80000000c00 */
[----:B------:R-:W5:Y:S04]  /*11c0*/  LDL.LU.64 R4, [R1+0x20] ;  /* 0x0000200001047983 */ /* 0x000f680000300a00 */
[----:B------:R-:W5:Y:S04]  /*11d0*/  LDG.E R247, desc[UR6][R2.64+0x3fc] ;  /* 0x0003fc0602f77981 */ /* 0x000f68000c1e1900 */
[----:B0-----:R-:W5:Y:S04]  /*11e0*/  LDG.E R236, desc[UR6][R2.64+0x3d0] ;  /* 0x0003d00602ec7981 */ /* 0x001f68000c1e1900 */
[----:B------:R-:W5:Y:S04]  /*11f0*/  LDG.E R237, desc[UR6][R2.64+0x3d4] ;  /* 0x0003d40602ed7981 */ /* 0x000f68000c1e1900 */
[----:B------:R-:W5:Y:S04]  /*1200*/  LDG.E R238, desc[UR6][R2.64+0x3d8] ;  /* 0x0003d80602ee7981 */ /* 0x000f68000c1e1900 */
[----:B------:R-:W5:Y:S04]  /*1210*/  LDG.E R239, desc[UR6][R2.64+0x3dc] ;  /* 0x0003dc0602ef7981 */ /* 0x000f68000c1e1900 */
[----:B-1----:R-:W5:Y:S04]  /*1220*/  LDG.E R240, desc[UR6][R2.64+0x3e0] ;  /* 0x0003e00602f07981 */ /* 0x002f68000c1e1900 */
[----:B------:R-:W5:Y:S04]  /*1230*/  LDG.E R241, desc[UR6][R2.64+0x3e4] ;  /* 0x0003e40602f17981 */ /* 0x000f68000c1e1900 */
[----:B------:R-:W5:Y:S04]  /*1240*/  LDG.E R242, desc[UR6][R2.64+0x3e8] ;  /* 0x0003e80602f27981 */ /* 0x000f68000c1e1900 */
[----:B------:R-:W5:Y:S04]  /*1250*/  LDG.E R243, desc[UR6][R2.64+0x3ec] ;  /* 0x0003ec0602f37981 */ /* 0x000f68000c1e1900 */
[----:B------:R-:W5:Y:S04]  /*1260*/  LDG.E R244, desc[UR6][R2.64+0x3f0] ;  /* 0x0003f00602f47981 */ /* 0x000f68000c1e1900 */
[----:B------:R-:W5:Y:S04]  /*1270*/  LDG.E R245, desc[UR6][R2.64+0x3f4] ;  /* 0x0003f40602f57981 */ /* 0x000f68000c1e1900 */
[----:B------:R0:W5:Y:S02]  /*1280*/  LDG.E R246, desc[UR6][R2.64+0x3f8] ;  /* 0x0003f80602f67981 */ /* 0x000164000c1e1900 */
[----:B0-----:R-:W0:Y:S01]  /*1290*/  S2R R3, SR_TID.X ;  /* 0x0000000000037919 */ /* 0x001e220000002100 */
[----:B------:R-:W-:-:S02]  /*12a0*/  UMOV UR4, 0x400 ;  /* 0x0000040000047882 */ /* 0x000fc40000000000 */
[----:B------:R-:W-:Y:S01]  /*12b0*/  ULEA UR4, UR5, UR4, 0x18 ;  /* 0x0000000405047291 */ /* 0x000fe2000f8ec0ff */
[----:B---3--:R-:W-:Y:S04]  /*12c0*/  STS.128 [R0+0x30], R8 ;  /* 0x0000300800007388 */ /* 0x008fe80000000c00 */
[----:B------:R-:W-:Y:S04]  /*12d0*/  STS.128 [R0+0x50], R12 ;  /* 0x0000500c00007388 */ /* 0x000fe80000000c00 */
[----:B------:R-:W-:Y:S04]  /*12e0*/  STS.128 [R0+0x60], R16 ;  /* 0x0000601000007388 */ /* 0x000fe80000000c00 */
[----:B------:R-:W-:Y:S04]  /*12f0*/  STS.128 [R0+0x70], R20 ;  /* 0x0000701400007388 */ /* 0x000fe80000000c00 */
[----:B------:R-:W-:Y:S04]  /*1300*/  STS.128 [R0+0x80], R24 ;  /* 0x0000801800007388 */ /* 0x000fe80000000c00 */
[----:B------:R-:W-:Y:S04]  /*1310*/  STS.128 [R0+0x90], R28 ;  /* 0x0000901c00007388 */ /* 0x000fe80000000c00 */
[----:B------:R-:W-:Y:S01]  /*1320*/  STS.128 [R0+0xa0], R32 ;  /* 0x0000a02000007388 */ /* 0x000fe20000000c00 */
[----:B0-----:R-:W-:-:S03]  /*1330*/  LEA R251, R3, UR4, 0xa ;  /* 0x0000000403fb7c11 */ /* 0x001fc6000f8e50ff */
[----:B------:R-:W-:Y:S04]  /*1340*/  STS.128 [R0+0xb0], R36 ;  /* 0x0000b02400007388 */ /* 0x000fe80000000c00 */
[----:B------:R-:W-:Y:S04]  /*1350*/  STS.128 [R0+0xc0], R40 ;  /* 0x0000c02800007388 */ /* 0x000fe80000000c00 */
[----:B------:R-:W-:Y:S04]  /*1360*/  STS.128 [R0+0xd0], R44 ;  /* 0x0000d02c00007388 */ /* 0x000fe80000000c00 */
[----:B------:R-:W-:Y:S04]  /*1370*/  STS.128 [R0+0xe0], R48 ;  /* 0x0000e03000007388 */ /* 0x000fe80000000c00 */
[----:B------:R-:W-:Y:S04]  /*1380*/  STS.128 [R0+0xf0], R52 ;  /* 0x0000f03400007388 */ /* 0x000fe80000000c00 */
[----:B------:R-:W-:Y:S04]  /*1390*/  STS.128 [R0+0x100], R56 ;  /* 0x0001003800007388 */ /* 0x000fe80000000c00 */
[----:B------:R-:W-:Y:S04]  /*13a0*/  STS.128 [R0+0x110], R60 ;  /* 0x0001103c00007388 */ /* 0x000fe80000000c00 */
[----:B------:R-:W-:Y:S04]  /*13b0*/  STS.128 [R0+0x120], R64 ;  /* 0x0001204000007388 */ /* 0x000fe80000000c00 */
[----:B--2---:R-:W-:Y:S04]  /*13c0*/  STS.128 [R0+0x130], R68 ;  /* 0x0001304400007388 */ /* 0x004fe80000000c00 */
        /* <DEDUP_REMOVED lines=16> */
[----:B----4-:R-:W-:Y:S04]  /*14d0*/  STS.128 [R0+0x240], R136 ;  /* 0x0002408800007388 */ /* 0x010fe80000000c00 */
[----:B-----5:R-:W-:Y:S04]  /*14e0*/  STS.128 [R0+0x250], R140 ;  /* 0x0002508c00007388 */ /* 0x020fe80000000c00 */
        /* <DEDUP_REMOVED lines=22> */
[----:B------:R-:W-:Y:S04]  /*1650*/  STL.64 [R1+0x18], R6 ;  /* 0x0000180601007387 */ /* 0x000fe80000100a00 */
[----:B------:R-:W-:Y:S04]  /*1660*/  STS.128 [R0+0x3c0], R232 ;  /* 0x0003c0e800007388 */ /* 0x000fe80000000c00 */
[----:B------:R0:W-:Y:S01]  /*1670*/  STS.128 [R0+0x20], R4 ;  /* 0x0000200400007388 */ /* 0x0001e20000000c00 */
[----:B------:R-:W-:-:S02]  /*1680*/  IMAD R248, R248, 0x20, R3 ;  /* 0x00000020f8f87824 */ /* 0x000fc400078e0203 */
[----:B------:R-:W1:Y:S08]  /*1690*/  LDC.64 R2, c[0x0][0x388] ;  /* 0x0000e200ff027b82 */ /* 0x000e700000000a00 */
[----:B0-----:R-:W0:Y:S01]  /*16a0*/  LDC.64 R6, c[0x0][0x390] ;  /* 0x0000e400ff067b82 */ /* 0x001e220000000a00 */
[----:B------:R-:W-:Y:S04]  /*16b0*/  STS.128 [R251+0x3d0], R236 ;  /* 0x0003d0ecfb007388 */ /* 0x000fe80000000c00 */
[----:B------:R-:W-:Y:S04]  /*16c0*/  STS.128 [R251+0x3e0], R240 ;  /* 0x0003e0f0fb007388 */ /* 0x000fe80000000c00 */
[----:B------:R2:W-:Y:S04]  /*16d0*/  STS.128 [R251+0x3f0], R244 ;  /* 0x0003f0f4fb007388 */ /* 0x0005e80000000c00 */
[----:B--2---:R-:W2:Y:S01]  /*16e0*/  LDL.LU R251, [R1+0x4] ;  /* 0x0000040001fb7983 */ /* 0x004ea20000300800 */
[----:B------:R-:W-:Y:S01]  /*16f0*/  IMAD.SHL.U32 R248, R248, 0x40, RZ ;  /* 0x00000040f8f87824 */ /* 0x000fe200078e00ff */
[----:B------:R-:W-:-:S03]  /*1700*/  SEL R0, RZ, 0x1, !P0 ;  /* 0x00000001ff007807 */ /* 0x000fc60004000000 */
[----:B-1----:R-:W-:Y:S01]  /*1710*/  IMAD.WIDE.U32 R2, R248, 0x4, R2 ;  /* 0x00000004f8027825 */ /* 0x002fe200078e0002 */
[----:B------:R-:W-:-:S04]  /*1720*/  SEL R0, R0, 0x10, !P2 ;  /* 0x0000001000007807 */ /* 0x000fc80005000000 */
[----:B------:R0:W-:Y:S01]  /*1730*/  STG.E desc[UR6][R2.64], R249 ;  /* 0x000000f902007986 */ /* 0x0001e2000c101906 */
[----:B------:R-:W-:Y:S01]  /*1740*/  SEL R0, R0, 0x11, !P4 ;  /* 0x0000001100007807 */ /* 0x000fe20006000000 */
[----:B0-----:R-:W-:Y:S02]  /*1750*/  IMAD.WIDE.U32 R248, R248, 0x4, R6 ;  /* 0x00000004f8f87825 */ /* 0x001fe400078e0006 */
[----:B------:R-:W3:Y:S04]  /*1760*/  LDL.LU.64 R6, [R1+0x18] ;  /* 0x0000180001067983 */ /* 0x000ee80000300a00 */
[----:B------:R0:W-:Y:S04]  /*1770*/  STG.E desc[UR6][R248.64], R0 ;  /* 0x00000000f8007986 */ /* 0x0001e8000c101906 */
[----:B0-----:R-:W4:Y:S01]  /*1780*/  LDL.LU R0, [R1+0x8] ;  /* 0x0000080001007983 */ /* 0x001f220000300800 */
[----:B------:R-:W-:-:S04]  /*1790*/  FSETP.GT.AND P6, PT, R5, R4, PT ;  /* 0x000000040500720b */ /* 0x000fc80003fc4000 */
[----:B------:R-:W-:Y:S01]  /*17a0*/  FSEL R5, R5, R4, P6 ;  /* 0x0000000405057208 */ /* 0x000fe20003000000 */
[----:B------:R-:W-:-:S05]  /*17b0*/  IMAD.MOV.U32 R4, RZ, RZ, 0x3 ;  /* 0x00000003ff047424 */ /* 0x000fca00078e00ff */
[----:B------:R-:W-:Y:S02]  /*17c0*/  SEL R4, R4, 0x2, P1 ;  /* 0x0000000204047807 */ /* 0x000fe40000800000 */
[----:B------:R-:W-:-:S04]  /*17d0*/  FSETP.GT.AND P1, PT, R9, R8, PT ;  /* 0x000000080900720b */ /* 0x000fc80003f24000 */
[----:B------:R-:W-:Y:S01]  /*17e0*/  FSEL R9, R9, R8, P1 ;  /* 0x0000000809097208 */ /* 0x000fe20000800000 */
[----:B------:R-:W-:Y:S01]  /*17f0*/  IMAD.MOV.U32 R8, RZ, RZ, 0x7 ;  /* 0x00000007ff087424 */ /* 0x000fe200078e00ff */
[----:B--2---:R-:W-:-:S04]  /*1800*/  FSETP.GT.AND P4, PT, R251, R250, PT ;  /* 0x000000fafb00720b */ /* 0x004fc80003f84000 */
[----:B------:R-:W-:Y:S02]  /*1810*/  FSEL R251, R251, R250, P4 ;  /* 0x000000fafbfb7208 */ /* 0x000fe40002000000 */
[----:B------:R-:W2:Y:S01]  /*1820*/  LDL.LU R250, [R1+0x10] ;  /* 0x0000100001fa7983 */ /* 0x000ea20000300800 */
[----:B---3--:R-:W-:Y:S02]  /*1830*/  FSETP.GT.AND P2, PT, R7, R6, PT ;  /* 0x000000060700720b */ /* 0x008fe40003f44000 */
[----:B----4-:R-:W-:-:S04]  /*1840*/  FSETP.GT.AND P0, PT, R252, R0, PT ;  /* 0x00000000fc00720b */ /* 0x010fc80003f04000 */
[----:B------:R-:W-:Y:S01]  /*1850*/  FSEL R252, R252, R0, P0 ;  /* 0x00000000fcfc7208 */ /* 0x000fe20000000000 */
[----:B------:R-:W-:Y:S01]  /*1860*/  IMAD.MOV.U32 R0, RZ, RZ, 0x5 ;  /* 0x00000005ff007424 */ /* 0x000fe200078e00ff */
[----:B------:R-:W-:-:S04]  /*1870*/  FSEL R6, R7, R6, P2 ;  /* 0x0000000607067208 */ /* 0x000fc80001000000 */
[----:B------:R-:W-:Y:S02]  /*1880*/  SEL R0, R0, 0x4, P4 ;  /* 0x0000000400007807 */ /* 0x000fe40002000000 */
[----:B------:R-:W-:Y:S02]  /*1890*/  FSETP.GT.AND P4, PT, R12, R251, PT ;  /* 0x000000fb0c00720b */ /* 0x000fe40003f84000 */
[----:B------:R-:W-:Y:S02]  /*18a0*/  SEL R7, R4, 0x12, !P3 ;  /* 0x0000001204077807 */ /* 0x000fe40005800000 */
[----:B------:R-:W-:Y:S01]  /*18b0*/  SEL R4, R0, 0x14, !P4 ;  /* 0x0000001400047807 */ /* 0x000fe20006000000 */
[----:B------:R-:W-:Y:S01]  /*18c0*/  IMAD.MOV.U32 R0, RZ, RZ, 0x9 ;  /* 0x00000009ff007424 */ /* 0x000fe200078e00ff */
[----:B------:R-:W-:Y:S02]  /*18d0*/  FSETP.GT.AND P3, PT, R14, R252, PT ;  /* 0x000000fc0e00720b */ /* 0x000fe40003f64000 */
[----:B------:R-:W-:-:S02]  /*18e0*/  SEL R8, R8, 0x6, P0 ;  /* 0x0000000608087807 */ /* 0x000fc40000000000 */
[----:B------:R-:W-:Y:S02]  /*18f0*/  FSEL R12, R12, R251, P4 ;  /* 0x000000fb0c0c7208 */ /* 0x000fe40002000000 */
[----:B------:R-:W-:Y:S02]  /*1900*/  SEL R0, R0, 0x8, P6 ;  /* 0x0000000800007807 */ /* 0x000fe40003000000 */
[----:B------:R-:W-:Y:S02]  /*1910*/  FSETP.GT.AND P6, PT, R18, R6, PT ;  /* 0x000000061200720b */ /* 0x000fe40003fc4000 */
[----:B------:R-:W-:Y:S02]  /*1920*/  SEL R7, R7, 0x13, !P5 ;  /* 0x0000001307077807 */ /* 0x000fe40006800000 */
[----:B------:R-:W-:Y:S02]  /*1930*/  FSEL R14, R14, R252, P3 ;  /* 0x000000fc0e0e7208 */ /* 0x000fe40001800000 */
[----:B------:R-:W-:-:S02]  /*1940*/  SEL R8, R8, 0x16, !P3 ;  /* 0x0000001608087807 */ /* 0x000fc40005800000 */
[-C--:B------:R-:W-:Y:S02]  /*1950*/  FSETP.GT.AND P5, PT, R16, R5.reuse, PT ;  /* 0x000000051000720b */ /* 0x080fe40003fa4000 */
[C---:B------:R-:W-:Y:S02]  /*1960*/  FSETP.GT.AND P3, PT, R13.reuse, R12, PT ;  /* 0x0000000c0d00720b */ /* 0x040fe40003f64000 */
[----:B------:R-:W-:Y:S02]  /*1970*/  FSEL R6, R18, R6, P6 ;  /* 0x0000000612067208 */ /* 0x000fe40003000000 */
[----:B------:R-:W-:Y:S02]  /*1980*/  FSEL R16, R16, R5, P5 ;  /* 0x0000000510107208 */ /* 0x000fe40002800000 */
[----:B------:R-:W-:Y:S02]  /*1990*/  FSEL R13, R13, R12, P3 ;  /* 0x0000000c0d0d7208 */ /* 0x000fe40001800000 */
[----:B------:R-:W-:Y:S01]  /*19a0*/  SEL R5, R4, 0x15, !P3 ;  /* 0x0000001504057807 */ /* 0x000fe20005800000 */
[----:B------:R-:W-:Y:S01]  /*19b0*/  IMAD.MOV.U32 R4, RZ, RZ, 0xb ;  /* 0x0000000bff047424 */ /* 0x000fe200078e00ff */
[----:B------:R-:W-:-:S04]  /*19c0*/  FSETP.GT.AND P3, PT, R19, R6, PT ;  /* 0x000000061300720b */ /* 0x000fc80003f64000 */
[----:B------:R-:W-:Y:S01]  /*19d0*/  FSEL R19, R19, R6, P3 ;  /* 0x0000000613137208 */ /* 0x000fe20001800000 */
[----:B------:R-:W-:Y:S01]  /*19e0*/  IMAD.MOV.U32 R6, RZ, RZ, 0xd ;  /* 0x0000000dff067424 */ /* 0x000fe200078e00ff */
[----:B------:R-:W-:Y:S02]  /*19f0*/  SEL R4, R4, 0xa, P2 ;  /* 0x0000000a04047807 */ /* 0x000fe40001000000 */
[----:B------:R-:W-:Y:S02]  /*1a00*/  FSETP.GT.AND P2, PT, R20, R9, PT ;  /* 0x000000091400720b */ /* 0x000fe40003f44000 */
[----:B------:R-:W-:Y:S02]  /*1a10*/  FSETP.GT.AND P0, PT, R15, R14, PT ;  /* 0x0000000e0f00720b */ /* 0x000fe40003f04000 */
[----:B------:R-:W-:Y:S02]  /*1a20*/  FSETP.GT.AND P4, PT, R11, R10, PT ;  /* 0x0000000a0b00720b */ /* 0x000fe40003f84000 */
[----:B------:R-:W-:-:S02]  /*1a30*/  SEL R6, R6, 0xc, P1 ;  /* 0x0000000c06067807 */ /* 0x000fc40000800000 */
[----:B------:R-:W-:Y:S02]  /*1a40*/  FSEL R20, R20, R9, P2 ;  /* 0x0000000914147208 */ /* 0x000fe40001000000 */
[----:B------:R-:W-:Y:S01]  /*1a50*/  SEL R9, R8, 0x17, !P0 ;  /* 0x0000001708097807 */ /* 0x000fe20004000000 */
[----:B------:R-:W-:Y:S01]  /*1a60*/  IMAD.MOV.U32 R8, RZ, RZ, 0xf ;  /* 0x0000000fff087424 */ /* 0x000fe200078e00ff */
[----:B------:R-:W-:Y:S02]  /*1a70*/  FSEL R11, R11, R10, P4 ;  /* 0x0000000a0b0b7208 */ /* 0x000fe40002000000 */
[----:B------:R-:W-:Y:S02]  /*1a80*/  SEL R6, R6, 0x1c, !P2 ;  /* 0x0000001c06067807 */ /* 0x000fe40005000000 */
[----:B------:R-:W-:Y:S01]  /*1a90*/  FSETP.GT.AND P2, PT, R25, R24, PT ;  /* 0x000000181900720b */ /* 0x000fe20003f44000 */
[----:B------:R-:W-:Y:S01]  /*1aa0*/  IMAD.MOV.U32 R10, RZ, RZ, 0x21 ;  /* 0x00000021ff0a7424 */ /* 0x000fe200078e00ff */
[----:B------:R-:W-:-:S02]  /*1ab0*/  SEL R4, R4, 0x1a, !P6 ;  /* 0x0000001a04047807 */ /* 0x000fc40007000000 */
[-C--:B------:R-:W-:Y:S02]  /*1ac0*/  FSETP.GT.AND P6, PT, R22, R11.reuse, PT ;  /* 0x0000000b1600720b */ /* 0x080fe40003fc4000 */
[----:B------:R-:W-:Y:S02]  /*1ad0*/  SEL R8, R8, 0xe, P4 ;  /* 0x0000000e08087807 */ /* 0x000fe40002000000 */
[----:B------:R-:W-:Y:S02]  /*1ae0*/  FSEL R25, R25, R24, P2 ;  /* 0x0000001819197208 */ /* 0x000fe40001000000 */
[----:B------:R-:W-:Y:S02]  /*1af0*/  FSETP.GT.AND P4, PT, R27, R26, PT ;  /* 0x0000001a1b00720b */ /* 0x000fe40003f84000 */
[----:B------:R-:W-:Y:S01]  /*1b00*/  FSEL R15, R15, R14, P0 ;  /* 0x0000000e0f0f7208 */ /* 0x000fe20000000000 */
[----:B------:R-:W-:Y:S01]  /*1b10*/  IMAD.MOV.U32 R14, RZ, RZ, 0x23 ;  /* 0x00000023ff0e7424 */ /* 0x000fe200078e00ff */
[----:B------:R-:W-:-:S02]  /*1b20*/  FSEL R22, R22, R11, P6 ;  /* 0x0000000b16167208 */ /* 0x000fc40003000000 */
[----:B------:R-:W-:Y:S02]  /*1b30*/  SEL R8, R8, 0x1e, !P6 ;  /* 0x0000001e08087807 */ /* 0x000fe40007000000 */
[----:B------:R-:W-:Y:S02]  /*1b40*/  SEL R10, R10, 0x20, P2 ;  /* 0x000000200a0a7807 */ /* 0x000fe40001000000 */
[----:B------:R-:W-:Y:S02]  /*1b50*/  FSETP.GT.AND P6, PT, R29, R28, PT ;  /* 0x0000001c1d00720b */ /* 0x000fe40003fc4000 */
[----:B------:R-:W-:Y:S01]  /*1b60*/  FSETP.GT.AND P2, PT, R40, R25, PT ;  /* 0x000000192800720b */ /* 0x000fe20003f44000 */
[----:B------:R-:W-:Y:S01]  /*1b70*/  IMAD.MOV.U32 R18, RZ, RZ, 0x25 ;  /* 0x00000025ff127424 */ /* 0x000fe200078e00ff */
[----:B------:R-:W-:Y:S02]  /*1b80*/  FSEL R27, R27, R26, P4 ;  /* 0x0000001a1b1b7208 */ /* 0x000fe40002000000 */
[----:B------:R-:W-:-:S02]  /*1b90*/  FSEL R29, R29, R28, P6 ;  /* 0x0000001c1d1d7208 */ /* 0x000fc40003000000 */
[----:B------:R-:W-:Y:S02]  /*1ba0*/  FSEL R40, R40, R25, P2 ;  /* 0x0000001928287208 */ /* 0x000fe40001000000 */
[----:B------:R-:W-:Y:S02]  /*1bb0*/  SEL R10, R10, 0x30, !P2 ;  /* 0x000000300a0a7807 */ /* 0x000fe40005000000 */
[----:B------:R-:W-:Y:S02]  /*1bc0*/  SEL R14, R14, 0x22, P4 ;  /* 0x000000220e0e7807 */ /* 0x000fe40002000000 */
[----:B------:R-:W-:Y:S02]  /*1bd0*/  FSETP.GT.AND P2, PT, R31, R30, PT ;  /* 0x0000001e1f00720b */ /* 0x000fe40003f44000 */
[----:B------:R-:W-:Y:S01]  /*1be0*/  FSETP.GT.AND P4, PT, R42, R27, PT ;  /* 0x0000001b2a00720b */ /* 0x000fe20003f84000 */
[----:B------:R-:W-:Y:S01]  /*1bf0*/  IMAD.MOV.U32 R12, RZ, RZ, 0x27 ;  /* 0x00000027ff0c7424 */ /* 0x000fe200078e00ff */
[----:B------:R-:W-:-:S02]  /*1c00*/  SEL R0, R0, 0x18, !P5 ;  /* 0x0000001800007807 */ /* 0x000fc40006800000 */
[----:B------:R-:W-:Y:S02]  /*1c10*/  SEL R18, R18, 0x24, P6 ;  /* 0x0000002412127807 */ /* 0x000fe40003000000 */
[----:B------:R-:W-:Y:S02]  /*1c20*/  FSETP.GT.AND P5, PT, R17, R16, PT ;  /* 0x000000101100720b */ /* 0x000fe40003fa4000 */
[----:B------:R-:W-:Y:S02]  /*1c30*/  FSETP.GT.AND P6, PT, R44, R29, PT ;  /* 0x0000001d2c00720b */ /* 0x000fe40003fc4000 */
[----:B------:R-:W-:Y:S02]  /*1c40*/  FSEL R31, R31, R30, P2 ;  /* 0x0000001e1f1f7208 */ /* 0x000fe40001000000 */
[----:B------:R-:W-:Y:S02]  /*1c50*/  FSEL R42, R42, R27, P4 ;  /* 0x0000001b2a2a7208 */ /* 0x000fe40002000000 */
[----:B------:R-:W-:-:S02]  /*1c60*/  SEL R14, R14, 0x32, !P4 ;  /* 0x000000320e0e7807 */ /* 0x000fc40006000000 */
[----:B------:R-:W-:Y:S02]  /*1c70*/  FSETP.GT.AND P4, PT, R33, R32, PT ;  /* 0x000000202100720b */ /* 0x000fe40003f84000 */
[----:B------:R-:W-:Y:S01]  /*1c80*/  FSEL R17, R17, R16, P5 ;  /* 0x0000001011117208 */ /* 0x000fe20002800000 */
[----:B------:R-:W-:Y:S01]  /*1c90*/  IMAD.MOV.U32 R16, RZ, RZ, 0x29 ;  /* 0x00000029ff107424 */ /* 0x000fe200078e00ff */
[----:B------:R-:W-:Y:S02]  /*1ca0*/  FSEL R44, R44, R29, P6 ;  /* 0x0000001d2c2c7208 */ /* 0x000fe40003000000 */
[----:B------:R-:W-:Y:S02]  /*1cb0*/  SEL R18, R18, 0x34, !P6 ;  /* 0x0000003412127807 */ /* 0x000fe40007000000 */
[----:B------:R-:W-:Y:S02]  /*1cc0*/  FSETP.GT.AND P1, PT, R21, R20, PT ;  /* 0x000000141500720b */ /* 0x000fe40003f24000 */
[----:B------:R-:W-:-:S02]  /*1cd0*/  FSETP.GT.AND P6, PT, R46, R31, PT ;  /* 0x0000001f2e00720b */ /* 0x000fc40003fc4000 */
[----:B------:R-:W-:Y:S02]  /*1ce0*/  SEL R12, R12, 0x26, P2 ;  /* 0x000000260c0c7807 */ /* 0x000fe40001000000 */
[----:B------:R-:W-:Y:S02]  /*1cf0*/  FSEL R33, R33, R32, P4 ;  /* 0x0000002021217208 */ /* 0x000fe40002000000 */
[----:B------:R-:W-:Y:S02]  /*1d00*/  FSETP.GT.AND P2, PT, R35, R34, PT ;  /* 0x000000222300720b */ /* 0x000fe40003f44000 */
[----:B------:R-:W-:Y:S01]  /*1d10*/  FSEL R21, R21, R20, P1 ;  /* 0x0000001415157208 */ /* 0x000fe20000800000 */
[----:B------:R-:W-:Y:S01]  /*1d20*/  IMAD.MOV.U32 R20, RZ, RZ, 0x2b ;  /* 0x0000002bff147424 */ /* 0x000fe200078e00ff */
[----:B------:R-:W-:Y:S02]  /*1d30*/  FSEL R46, R46, R31, P6 ;  /* 0x0000001f2e2e7208 */ /* 0x000fe40003000000 */
[----:B------:R-:W-:-:S02]  /*1d40*/  SEL R12, R12, 0x36, !P6 ;  /* 0x000000360c0c7807 */ /* 0x000fc40007000000 */
[-C--:B------:R-:W-:Y:S02]  /*1d50*/  FSETP.GT.AND P6, PT, R48, R33.reuse, PT ;  /* 0x000000213000720b */ /* 0x080fe40003fc4000 */
[----:B------:R-:W-:Y:S02]  /*1d60*/  SEL R16, R16, 0x28, P4 ;  /* 0x0000002810107807 */ /* 0x000fe40002000000 */
[----:B------:R-:W-:Y:S02]  /*1d70*/  FSEL R35, R35, R34, P2 ;  /* 0x0000002223237208 */ /* 0x000fe40001000000 */
[----:B------:R-:W-:Y:S02]  /*1d80*/  FSETP.GT.AND P4, PT, R37, R36, PT ;  /* 0x000000242500720b */ /* 0x000fe40003f84000 */
[----:B------:R-:W-:Y:S02]  /*1d90*/  FSEL R48, R48, R33, P6 ;  /* 0x0000002130307208 */ /* 0x000fe40003000000 */
[----:B------:R-:W-:-:S02]  /*1da0*/  SEL R16, R16, 0x38, !P6 ;  /* 0x0000003810107807 */ /* 0x000fc40007000000 */
[----:B------:R-:W-:Y:S01]  /*1db0*/  SEL R11, R0, 0x19, !P5 ;  /* 0x00000019000b7807 */ /* 0x000fe20006800000 */
[----:B------:R-:W-:Y:S01]  /*1dc0*/  IMAD.MOV.U32 R0, RZ, RZ, 0x2d ;  /* 0x0000002dff007424 */ /* 0x000fe200078e00ff */
[-C--:B------:R-:W-:Y:S02]  /*1dd0*/  FSETP.GT.AND P6, PT, R50, R35.reuse, PT ;  /* 0x000000233200720b */ /* 0x080fe40003fc4000 */
[----:B------:R-:W-:Y:S02]  /*1de0*/  SEL R20, R20, 0x2a, P2 ;  /* 0x0000002a14147807 */ /* 0x000fe40001000000 */
[----:B------:R-:W-:Y:S02]  /*1df0*/  FSEL R37, R37, R36, P4 ;  /* 0x0000002425257208 */ /* 0x000fe40002000000 */
[----:B------:R-:W-:Y:S02]  /*1e00*/  FSEL R50, R50, R35, P6 ;  /* 0x0000002332327208 */ /* 0x000fe40003000000 */
[----:B------:R-:W-:-:S02]  /*1e10*/  SEL R20, R20, 0x3a, !P6 ;  /* 0x0000003a14147807 */ /* 0x000fc40007000000 */
[CC--:B------:R-:W-:Y:S02]  /*1e20*/  FSETP.GT.AND P2, PT, R39.reuse, R38.reuse, PT ;  /* 0x000000262700720b */ /* 0x0c0fe40003f44000 */
[-C--:B------:R-:W-:Y:S02]  /*1e30*/  FSETP.GT.AND P6, PT, R52, R37.reuse, PT ;  /* 0x000000253400720b */ /* 0x080fe40003fc4000 */
[----:B------:R-:W-:Y:S02]  /*1e40*/  SEL R0, R0, 0x2c, P4 ;  /* 0x0000002c00007807 */ /* 0x000fe40002000000 */
[----:B------:R-:W-:Y:S01]  /*1e50*/  SEL R25, R4, 0x1b, !P3 ;  /* 0x0000001b04197807 */ /* 0x000fe20005800000 */
[----:B------:R-:W-:Y:S01]  /*1e60*/  IMAD.MOV.U32 R4, RZ, RZ, 0x2f ;  /* 0x0000002fff047424 */ /* 0x000fe200078e00ff */
[----:B------:R-:W-:Y:S02]  /*1e70*/  FSEL R39, R39, R38, P2 ;  /* 0x0000002627277208 */ /* 0x000fe40001000000 */
[----:B------:R-:W-:-:S02]  /*1e80*/  FSEL R52, R52, R37, P6 ;  /* 0x0000002534347208 */ /* 0x000fc40003000000 */
[----:B------:R-:W-:Y:S02]  /*1e90*/  SEL R0, R0, 0x3c, !P6 ;  /* 0x0000003c00007807 */ /* 0x000fe40007000000 */
[----:B------:R-:W-:Y:S02]  /*1ea0*/  FSETP.GT.AND P6, PT, R57, R56, PT ;  /* 0x000000383900720b */ /* 0x000fe40003fc4000 */
[----:B------:R-:W-:Y:S01]  /*1eb0*/  SEL R27, R6, 0x1d, !P1 ;  /* 0x0000001d061b7807 */ /* 0x000fe20004800000 */
[----:B------:R-:W-:Y:S01]  /*1ec0*/  IMAD.MOV.U32 R6, RZ, RZ, 0x41 ;  /* 0x00000041ff067424 */ /* 0x000fe200078e00ff */
[----:B------:R-:W-:Y:S02]  /*1ed0*/  FSETP.GT.AND P0, PT, R23, R22, PT ;  /* 0x000000161700720b */ /* 0x000fe40003f04000 */
[----:B------:R-:W-:Y:S02]  /*1ee0*/  FSETP.GT.AND P4, PT, R54, R39, PT ;  /* 0x000000273600720b */ /* 0x000fe40003f84000 */
[----:B------:R-:W-:-:S02]  /*1ef0*/  SEL R4, R4, 0x2e, P2 ;  /* 0x0000002e04047807 */ /* 0x000fc40001000000 */
[----:B------:R-:W-:Y:S02]  /*1f00*/  FSEL R57, R57, R56, P6 ;  /* 0x0000003839397208 */ /* 0x000fe40003000000 */
[----:B------:R-:W-:Y:S02]  /*1f10*/  FSETP.GT.AND P2, PT, R59, R58, PT ;  /* 0x0000003a3b00720b */ /* 0x000fe40003f44000 */
[----:B------:R-:W-:Y:S02]  /*1f20*/  FSEL R54, R54, R39, P4 ;  /* 0x0000002736367208 */ /* 0x000fe40002000000 */
[----:B------:R-:W-:Y:S02]  /*1f30*/  SEL R4, R4, 0x3e, !P4 ;  /* 0x0000003e04047807 */ /* 0x000fe40006000000 */
[----:B------:R-:W-:Y:S01]  /*1f40*/  SEL R29, R8, 0x1f, !P0 ;  /* 0x0000001f081d7807 */ /* 0x000fe20004000000 */
[----:B------:R-:W-:Y:S01]  /*1f50*/  IMAD.MOV.U32 R8, RZ, RZ, 0x43 ;  /* 0x00000043ff087424 */ /* 0x000fe200078e00ff */
[----:B------:R-:W-:-:S02]  /*1f60*/  FSETP.GT.AND P5, PT, R41, R40, PT ;  /* 0x000000282900720b */ /* 0x000fc40003fa4000 */
[-C--:B------:R-:W-:Y:S02]  /*1f70*/  FSETP.GT.AND P4, PT, R72, R57.reuse, PT ;  /* 0x000000394800720b */ /* 0x080fe40003f84000 */
[----:B------:R-:W-:Y:S02]  /*1f80*/  SEL R6, R6, 0x40, P6 ;  /* 0x0000004006067807 */ /* 0x000fe40003000000 */
[----:B------:R-:W-:Y:S02]  /*1f90*/  FSEL R23, R23, R22, P0 ;  /* 0x0000001617177208 */ /* 0x000fe40000000000 */
[----:B------:R-:W-:Y:S02]  /*1fa0*/  FSEL R59, R59, R58, P2 ;  /* 0x0000003a3b3b7208 */ /* 0x000fe40001000000 */
[----:B------:R-:W-:Y:S02]  /*1fb0*/  FSETP.GT.AND P0, PT, R61, R60, PT ;  /* 0x0000003c3d00720b */ /* 0x000fe40003f04000 */
[----:B------:R-:W-:-:S02]  /*1fc0*/  FSEL R72, R72, R57, P4 ;  /* 0x0000003948487208 */ /* 0x000fc40002000000 */
[----:B------:R-:W-:Y:S02]  /*1fd0*/  SEL R6, R6, 0x50, !P4 ;  /* 0x0000005006067807 */ /* 0x000fe40006000000 */
[----:B------:R-:W-:Y:S01]  /*1fe0*/  SEL R31, R10, 0x31, !P5 ;  /* 0x000000310a1f7807 */ /* 0x000fe20006800000 */
[----:B------:R-:W-:Y:S01]  /*1ff0*/  IMAD.MOV.U32 R10, RZ, RZ, 0x45 ;  /* 0x00000045ff0a7424 */ /* 0x000fe200078e00ff */
[----:B------:R-:W-:Y:S02]  /*2000*/  FSETP.GT.AND P3, PT, R43, R42, PT ;  /* 0x0000002a2b00720b */ /* 0x000fe40003f64000 */
[----:B------:R-:W-:Y:S02]  /*2010*/  FSETP.GT.AND P4, PT, R74, R59, PT ;  /* 0x0000003b4a00720b */ /* 0x000fe40003f84000 */
[----:B------:R-:W-:Y:S02]  /*2020*/  SEL R8, R8, 0x42, P2 ;  /* 0x0000004208087807 */ /* 0x000fe40001000000 */
[----:B------:R-:W-:-:S02]  /*2030*/  FSEL R41, R41, R40, P5 ;  /* 0x0000002829297208 */ /* 0x000fc40002800000 */
        /* <DEDUP_REMOVED lines=15> */
[----:B------:R-:W-:Y:S02]  /*2130*/  FSETP.GT.AND P4, PT, R78, R63, PT ;  /* 0x0000003f4e00720b */ /* 0x000fe40003f84000 */
[----:B------:R-:W-:Y:S02]  /*2140*/  SEL R14, R14, 0x46, P5 ;  /* 0x000000460e0e7807 */ /* 0x000fe40002800000 */
[----:B------:R-:W-:Y:S02]  /*2150*/  FSEL R65, R65, R64, P0 ;  /* 0x0000004041417208 */ /* 0x000fe40000000000 */
[----:B------:R-:W-:Y:S02]  /*2160*/  FSEL R45, R45, R44, P1 ;  /* 0x0000002c2d2d7208 */ /* 0x000fe40000800000 */
[----:B------:R-:W-:-:S02]  /*2170*/  FSETP.GT.AND P6, PT, R47, R46, PT ;  /* 0x0000002e2f00720b */ /* 0x000fc40003fc4000 */
[----:B------:R-:W-:Y:S01]  /*2180*/  FSETP.GT.AND P1, PT, R67, R66, PT ;  /* 0x000000424300720b */ /* 0x000fe20003f24000 */
[----:B------:R-:W-:Y:S01]  /*2190*/  IMAD.MOV.U32 R22, RZ, RZ, 0x4b ;  /* 0x0000004bff167424 */ /* 0x000fe200078e00ff */
[----:B------:R-:W-:Y:S02]  /*21a0*/  FSEL R78, R78, R63, P4 ;  /* 0x0000003f4e4e7208 */ /* 0x000fe40002000000 */
[----:B------:R-:W-:Y:S02]  /*21b0*/  SEL R14, R14, 0x56, !P4 ;  /* 0x000000560e0e7807 */ /* 0x000fe40006000000 */
[----:B------:R-:W-:Y:S02]  /*21c0*/  FSETP.GT.AND P4, PT, R80, R65, PT ;  /* 0x000000415000720b */ /* 0x000fe40003f84000 */
[----:B------:R-:W-:Y:S02]  /*21d0*/  SEL R18, R18, 0x48, P0 ;  /* 0x0000004812127807 */ /* 0x000fe40000000000 */
[----:B------:R-:W-:-:S02]  /*21e0*/  FSETP.GT.AND P2, PT, R49, R48, PT ;  /* 0x000000303100720b */ /* 0x000fc40003f44000 */
[----:B------:R-:W-:Y:S02]  /*21f0*/  FSEL R47, R47, R46, P6 ;  /* 0x0000002e2f2f7208 */ /* 0x000fe40003000000 */
[----:B------:R-:W-:Y:S02]  /*2200*/  FSEL R67, R67, R66, P1 ;  /* 0x0000004243437208 */ /* 0x000fe40000800000 */
[----:B------:R-:W-:Y:S02]  /*2210*/  SEL R37, R12, 0x37, !P6 ;  /* 0x000000370c257807 */ /* 0x000fe40007000000 */
[----:B------:R-:W-:Y:S02]  /*2220*/  FSEL R43, R43, R42, P3 ;  /* 0x0000002a2b2b7208 */ /* 0x000fe40001800000 */
[----:B------:R-:W-:Y:S02]  /*2230*/  FSETP.GT.AND P6, PT, R69, R68, PT ;  /* 0x000000444500720b */ /* 0x000fe40003fc4000 */
[----:B------:R-:W-:-:S02]  /*2240*/  FSETP.GT.AND P3, PT, R51, R50, PT ;  /* 0x000000323300720b */ /* 0x000fc40003f64000 */
[----:B------:R-:W-:Y:S02]  /*2250*/  SEL R12, R18, 0x58, !P4 ;  /* 0x00000058120c7807 */ /* 0x000fe40006000000 */
[----:B------:R-:W-:Y:S02]  /*2260*/  FSEL R80, R80, R65, P4 ;  /* 0x0000004150507208 */ /* 0x000fe40002000000 */
[----:B------:R-:W-:Y:S02]  /*2270*/  SEL R18, R22, 0x4a, P1 ;  /* 0x0000004a16127807 */ /* 0x000fe40000800000 */
[----:B------:R-:W-:Y:S01]  /*2280*/  SEL R39, R16, 0x39, !P2 ;  /* 0x0000003910277807 */ /* 0x000fe20005000000 */
[----:B------:R-:W-:Y:S01]  /*2290*/  IMAD.MOV.U32 R16, RZ, RZ, 0x4d ;  /* 0x0000004dff107424 */ /* 0x000fe200078e00ff */
[----:B------:R-:W-:Y:S02]  /*22a0*/  FSETP.GT.AND P4, PT, R82, R67, PT ;  /* 0x000000435200720b */ /* 0x000fe40003f84000 */
[----:B------:R-:W-:-:S02]  /*22b0*/  FSETP.GT.AND P1, PT, R71, R70, PT ;  /* 0x000000464700720b */ /* 0x000fc40003f24000 */
[----:B------:R-:W-:Y:S02]  /*22c0*/  FSEL R69, R69, R68, P6 ;  /* 0x0000004445457208 */ /* 0x000fe40003000000 */
[----:B------:R-:W-:Y:S01]  /*22d0*/  SEL R57, R20, 0x3b, !P3 ;  /* 0x0000003b14397807 */ /* 0x000fe20005800000 */
[----:B------:R-:W-:Y:S01]  /*22e0*/  IMAD.MOV.U32 R20, RZ, RZ, 0x4f ;  /* 0x0000004fff147424 */ /* 0x000fe200078e00ff */
[----:B------:R-:W-:Y:S02]  /*22f0*/  FSEL R82, R82, R67, P4 ;  /* 0x0000004352527208 */ /* 0x000fe40002000000 */
[----:B------:R-:W-:Y:S02]  /*2300*/  SEL R18, R18, 0x5a, !P4 ;  /* 0x0000005a12127807 */ /* 0x000fe40006000000 */
[----:B------:R-:W-:Y:S02]  /*2310*/  FSEL R71, R71, R70, P1 ;  /* 0x0000004647477208 */ /* 0x000fe40000800000 */
[----:B------:R-:W-:-:S02]  /*2320*/  FSETP.GT.AND P4, PT, R84, R69, PT ;  /* 0x000000455400720b */ /* 0x000fc40003f84000 */
[----:B------:R-:W-:Y:S02]  /*2330*/  SEL R16, R16, 0x4c, P6 ;  /* 0x0000004c10107807 */ /* 0x000fe40003000000 */
[----:B------:R-:W-:Y:S02]  /*2340*/  FSETP.GT.AND P5, PT, R53, R52, PT ;  /* 0x000000343500720b */ /* 0x000fe40003fa4000 */
[----:B------:R-:W-:Y:S02]  /*2350*/  FSETP.GT.AND P6, PT, R86, R71, PT ;  /* 0x000000475600720b */ /* 0x000fe40003fc4000 */
[----:B------:R-:W-:Y:S02]  /*2360*/  SEL R20, R20, 0x4e, P1 ;  /* 0x0000004e14147807 */ /* 0x000fe40000800000 */
[----:B------:R-:W-:Y:S02]  /*2370*/  FSEL R84, R84, R69, P4 ;  /* 0x0000004554547208 */ /* 0x000fe40002000000 */
[----:B------:R-:W-:-:S02]  /*2380*/  SEL R16, R16, 0x5c, !P4 ;  /* 0x0000005c10107807 */ /* 0x000fc40006000000 */
[CC--:B------:R-:W-:Y:S02]  /*2390*/  FSETP.GT.AND P4, PT, R89.reuse, R88.reuse, PT ;  /* 0x000000585900720b */ /* 0x0c0fe40003f84000 */
[----:B------:R-:W-:Y:S02]  /*23a0*/  SEL R59, R0, 0x3d, !P5 ;  /* 0x0000003d003b7807 */ /* 0x000fe40006800000 */
[----:B------:R-:W-:Y:S01]  /*23b0*/  SEL R0, R20, 0x5e, !P6 ;  /* 0x0000005e14007807 */ /* 0x000fe20007000000 */
[----:B------:R-:W-:Y:S01]  /*23c0*/  IMAD.MOV.U32 R20, RZ, RZ, 0x61 ;  /* 0x00000061ff147424 */ /* 0x000fe200078e00ff */
[----:B------:R-:W-:Y:S02]  /*23d0*/  FSEL R89, R89, R88, P4 ;  /* 0x0000005859597208 */ /* 0x000fe40002000000 */
[----:B------:R-:W-:Y:S02]  /*23e0*/  FSETP.GT.AND P0, PT, R55, R54, PT ;  /* 0x000000363700720b */ /* 0x000fe40003f04000 */
[----:B------:R-:W-:-:S02]  /*23f0*/  FSEL R86, R86, R71, P6 ;  /* 0x0000004756567208 */ /* 0x000fc40003000000 */
[----:B------:R-:W-:Y:S02]  /*2400*/  FSETP.GT.AND P6, PT, R104, R89, PT ;  /* 0x000000596800720b */ /* 0x000fe40003fc4000 */
[----:B------:R-:W-:Y:S02]  /*2410*/  SEL R20, R20, 0x60, P4 ;  /* 0x0000006014147807 */ /* 0x000fe40002000000 */
[CC--:B------:R-:W-:Y:S02]  /*2420*/  FSETP.GT.AND P1, PT, R91.reuse, R90.reuse, PT ;  /* 0x0000005a5b00720b */ /* 0x0c0fe40003f24000 */
[----:B------:R-:W-:Y:S02]  /*2430*/  SEL R61, R4, 0x3f, !P0 ;  /* 0x0000003f043d7807 */ /* 0x000fe40004000000 */
[----:B------:R-:W-:Y:S01]  /*2440*/  SEL R4, R20, 0x70, !P6 ;  /* 0x0000007014047807 */ /* 0x000fe20007000000 */
[----:B------:R-:W-:Y:S01]  /*2450*/  IMAD.MOV.U32 R20, RZ, RZ, 0x63 ;  /* 0x00000063ff147424 */ /* 0x000fe200078e00ff */
[----:B------:R-:W-:-:S02]  /*2460*/  FSEL R91, R91, R90, P1 ;  /* 0x0000005a5b5b7208 */ /* 0x000fc40000800000 */
[----:B------:R-:W-:Y:S02]  /*2470*/  FSEL R49, R49, R48, P2 ;  /* 0x0000003031317208 */ /* 0x000fe40001000000 */
[----:B------:R-:W-:Y:S02]  /*2480*/  FSETP.GT.AND P2, PT, R73, R72, PT ;  /* 0x000000484900720b */ /* 0x000fe40003f44000 */
[----:B------:R-:W-:Y:S02]  /*2490*/  FSEL R104, R104, R89, P6 ;  /* 0x0000005968687208 */ /* 0x000fe40003000000 */
[----:B------:R-:W-:Y:S02]  /*24a0*/  FSETP.GT.AND P6, PT, R106, R91, PT ;  /* 0x0000005b6a00720b */ /* 0x000fe40003fc4000 */
[----:B------:R-:W-:Y:S02]  /*24b0*/  SEL R20, R20, 0x62, P1 ;  /* 0x0000006214147807 */ /* 0x000fe40000800000 */
[----:B------:R-:W-:-:S02]  /*24c0*/  FSETP.GT.AND P4, PT, R93, R92, PT ;  /* 0x0000005c5d00720b */ /* 0x000fc40003f84000 */
[----:B------:R-:W-:Y:S02]  /*24d0*/  SEL R63, R6, 0x51, !P2 ;  /* 0x00000051063f7807 */ /* 0x000fe40005000000 */
[----:B------:R-:W-:Y:S01]  /*24e0*/  SEL R6, R20, 0x72, !P6 ;  /* 0x0000007214067807 */ /* 0x000fe20007000000 */
[----:B------:R-:W-:Y:S01]  /*24f0*/  IMAD.MOV.U32 R20, RZ, RZ, 0x65 ;  /* 0x00000065ff147424 */ /* 0x000fe200078e00ff */
[----:B------:R-:W-:Y:S02]  /*2500*/  FSEL R93, R93, R92, P4 ;  /* 0x0000005c5d5d7208 */ /* 0x000fe40002000000 */
[----:B------:R-:W-:Y:S02]  /*2510*/  FSEL R51, R51, R50, P3 ;  /* 0x0000003233337208 */ /* 0x000fe40001800000 */
[----:B------:R-:W-:Y:S02]  /*2520*/  FSETP.GT.AND P3, PT, R75, R74, PT ;  /* 0x0000004a4b00720b */ /* 0x000fe40003f64000 */
[----:B------:R-:W-:-:S02]  /*2530*/  FSEL R106, R106, R91, P6 ;  /* 0x0000005b6a6a7208 */ /* 0x000fc40003000000 */
[----:B------:R-:W-:Y:S02]  /*2540*/  FSETP.GT.AND P6, PT, R108, R93, PT ;  /* 0x0000005d6c00720b */ /* 0x000fe40003fc4000 */
[----:B------:R-:W-:Y:S02]  /*2550*/  SEL R20, R20, 0x64, P4 ;  /* 0x0000006414147807 */ /* 0x000fe40002000000 */
[----:B------:R-:W-:Y:S02]  /*2560*/  FSEL R73, R73, R72, P2 ;  /* 0x0000004849497208 */ /* 0x000fe40001000000 */
        /* <DEDUP_REMOVED lines=15> */
[----:B------:R-:W-:Y:S01]  /*2660*/  FSEL R55, R55, R54, P0 ;  /* 0x0000003637377208 */ /* 0x000fe20000000000 */
[----:B------:R-:W-:Y:S01]  /*2670*/  IMAD.MOV.U32 R22, RZ, RZ, 0x6b ;  /* 0x0000006bff167424 */ /* 0x000fe200078e00ff */
[----:B------:R-:W-:Y:S02]  /*2680*/  FSETP.GT.AND P0, PT, R79, R78, PT ;  /* 0x0000004e4f00720b */ /* 0x000fe40003f04000 */
[----:B------:R-:W-:-:S02]  /*2690*/  FSEL R110, R110, R95, P6 ;  /* 0x0000005f6e6e7208 */ /* 0x000fc40003000000 */
[----:B------:R-:W-:Y:S02]  /*26a0*/  FSETP.GT.AND P6, PT, R112, R97, PT ;  /* 0x000000617000720b */ /* 0x000fe40003fc4000 */
[----:B------:R-:W-:Y:S02]  /*26b0*/  SEL R20, R20, 0x68, P4 ;  /* 0x0000006814147807 */ /* 0x000fe40002000000 */
[----:B------:R-:W-:Y:S02]  /*26c0*/  FSETP.GT.AND P1, PT, R81, R80, PT ;  /* 0x000000505100720b */ /* 0x000fe40003f24000 */
[----:B------:R-:W-:Y:S02]  /*26d0*/  FSETP.GT.AND P2, PT, R99, R98, PT ;  /* 0x000000626300720b */ /* 0x000fe40003f44000 */
[----:B------:R-:W-:Y:S02]  /*26e0*/  FSEL R75, R75, R74, P3 ;  /* 0x0000004a4b4b7208 */ /* 0x000fe40001800000 */
[----:B------:R-:W-:-:S02]  /*26f0*/  SEL R69, R14, 0x57, !P0 ;  /* 0x000000570e457807 */ /* 0x000fc40004000000 */
[----:B------:R-:W-:Y:S02]  /*2700*/  FSETP.GT.AND P4, PT, R101, R100, PT ;  /* 0x000000646500720b */ /* 0x000fe40003f84000 */
[----:B------:R-:W-:Y:S02]  /*2710*/  FSETP.GT.AND P3, PT, R83, R82, PT ;  /* 0x000000525300720b */ /* 0x000fe40003f64000 */
[----:B------:R-:W-:Y:S02]  /*2720*/  SEL R14, R20, 0x78, !P6 ;  /* 0x00000078140e7807 */ /* 0x000fe40007000000 */
[----:B------:R-:W-:Y:S02]  /*2730*/  FSEL R99, R99, R98, P2 ;  /* 0x0000006263637208 */ /* 0x000fe40001000000 */
[----:B------:R-:W-:Y:S02]  /*2740*/  SEL R20, R22, 0x6a, P2 ;  /* 0x0000006a16147807 */ /* 0x000fe40001000000 */
[----:B------:R-:W-:Y:S01]  /*2750*/  SEL R71, R12, 0x59, !P1 ;  /* 0x000000590c477807 */ /* 0x000fe20004800000 */
[----:B------:R-:W-:Y:S01]  /*2760*/  IMAD.MOV.U32 R12, RZ, RZ, 0x6d ;  /* 0x0000006dff0c7424 */ /* 0x000fe200078e00ff */
[----:B------:R-:W-:-:S02]  /*2770*/  FSETP.GT.AND P2, PT, R103, R102, PT ;  /* 0x000000666700720b */ /* 0x000fc40003f44000 */
[----:B------:R-:W-:Y:S02]  /*2780*/  FSEL R101, R101, R100, P4 ;  /* 0x0000006465657208 */ /* 0x000fe40002000000 */
[----:B------:R-:W-:Y:S01]  /*2790*/  SEL R89, R18, 0x5b, !P3 ;  /* 0x0000005b12597807 */ /* 0x000fe20005800000 */
[----:B------:R-:W-:Y:S01]  /*27a0*/  IMAD.MOV.U32 R18, RZ, RZ, 0x6f ;  /* 0x0000006fff127424 */ /* 0x000fe200078e00ff */
[----:B------:R-:W-:Y:S02]  /*27b0*/  FSEL R81, R81, R80, P1 ;  /* 0x0000005051517208 */ /* 0x000fe40000800000 */
[----:B------:R-:W-:Y:S02]  /*27c0*/  FSEL R103, R103, R102, P2 ;  /* 0x0000006667677208 */ /* 0x000fe40001000000 */
[----:B------:R-:W-:Y:S02]  /*27d0*/  FSETP.GT.AND P1, PT, R116, R101, PT ;  /* 0x000000657400720b */ /* 0x000fe40003f24000 */
[----:B------:R-:W-:-:S02]  /*27e0*/  SEL R12, R12, 0x6c, P4 ;  /* 0x0000006c0c0c7807 */ /* 0x000fc40002000000 */
[----:B------:R-:W-:Y:S02]  /*27f0*/  FSEL R77, R77, R76, P5 ;  /* 0x0000004c4d4d7208 */ /* 0x000fe40002800000 */
[----:B------:R-:W-:Y:S02]  /*2800*/  FSETP.GT.AND P5, PT, R85, R84, PT ;  /* 0x000000545500720b */ /* 0x000fe40003fa4000 */
[----:B------:R-:W-:Y:S02]  /*2810*/  FSETP.GT.AND P4, PT, R118, R103, PT ;  /* 0x000000677600720b */ /* 0x000fe40003f84000 */
[----:B------:R-:W-:Y:S02]  /*2820*/  SEL R18, R18, 0x6e, P2 ;  /* 0x0000006e12127807 */ /* 0x000fe40001000000 */
[----:B------:R-:W-:Y:S02]  /*2830*/  FSEL R116, R116, R101, P1 ;  /* 0x0000006574747208 */ /* 0x000fe40000800000 */
[----:B------:R-:W-:-:S02]  /*2840*/  SEL R12, R12, 0x7c, !P1 ;  /* 0x0000007c0c0c7807 */ /* 0x000fc40004800000 */
[----:B------:R-:W-:Y:S02]  /*2850*/  FSEL R112, R112, R97, P6 ;  /* 0x0000006170707208 */ /* 0x000fe40003000000 */
[----:B------:R-:W-:Y:S02]  /*2860*/  FSETP.GT.AND P1, PT, R121, R120, PT ;  /* 0x000000787900720b */ /* 0x000fe40003f24000 */
[----:B------:R-:W-:Y:S02]  /*2870*/  FSETP.GT.AND P6, PT, R114, R99, PT ;  /* 0x000000637200720b */ /* 0x000fe40003fc4000 */
[----:B------:R-:W-:Y:S02]  /*2880*/  SEL R91, R16, 0x5d, !P5 ;  /* 0x0000005d105b7807 */ /* 0x000fe40006800000 */
[----:B------:R-:W-:Y:S02]  /*2890*/  FSEL R79, R79, R78, P0 ;  /* 0x0000004e4f4f7208 */ /* 0x000fe40000000000 */
[----:B------:R-:W-:Y:S01]  /*28a0*/  SEL R16, R18, 0x7e, !P4 ;  /* 0x0000007e12107807 */ /* 0x000fe20006000000 */
[----:B------:R-:W-:Y:S01]  /*28b0*/  IMAD.MOV.U32 R18, RZ, RZ, 0x81 ;  /* 0x00000081ff127424 */ /* 0x000fe200078e00ff */
[----:B------:R-:W-:-:S02]  /*28c0*/  FSETP.GT.AND P0, PT, R87, R86, PT ;  /* 0x000000565700720b */ /* 0x000fc40003f04000 */
[----:B------:R-:W-:Y:S02]  /*28d0*/  FSEL R85, R85, R84, P5 ;  /* 0x0000005455557208 */ /* 0x000fe40002800000 */
[----:B------:R-:W-:Y:S02]  /*28e0*/  FSEL R121, R121, R120, P1 ;  /* 0x0000007879797208 */ /* 0x000fe40000800000 */
[----:B------:R-:W-:Y:S02]  /*28f0*/  FSEL R114, R114, R99, P6 ;  /* 0x0000006372727208 */ /* 0x000fe40003000000 */
[----:B------:R-:W-:Y:S02]  /*2900*/  SEL R20, R20, 0x7a, !P6 ;  /* 0x0000007a14147807 */ /* 0x000fe40007000000 */
[----:B------:R-:W-:Y:S02]  /*2910*/  FSETP.GT.AND P5, PT, R123, R122, PT ;  /* 0x0000007a7b00720b */ /* 0x000fe40003fa4000 */
[----:B------:R-:W-:-:S02]  /*2920*/  FSETP.GT.AND P6, PT, R105, R104, PT ;  /* 0x000000686900720b */ /* 0x000fc40003fc4000 */
[----:B------:R-:W-:Y:S02]  /*2930*/  FSEL R118, R118, R103, P4 ;  /* 0x0000006776767208 */ /* 0x000fe40002000000 */
[----:B------:R-:W-:Y:S01]  /*2940*/  SEL R93, R0, 0x5f, !P0 ;  /* 0x0000005f005d7807 */ /* 0x000fe20004000000 */
[----:B------:R-:W-:Y:S01]  /*2950*/  IMAD.MOV.U32 R0, RZ, RZ, 0x83 ;  /* 0x00000083ff007424 */ /* 0x000fe200078e00ff */
[----:B------:R-:W-:Y:S02]  /*2960*/  FSEL R83, R83, R82, P3 ;  /* 0x0000005253537208 */ /* 0x000fe40001800000 */
[----:B------:R-:W-:Y:S02]  /*2970*/  FSETP.GT.AND P4, PT, R136, R121, PT ;  /* 0x000000798800720b */ /* 0x000fe40003f84000 */
[----:B------:R-:W-:Y:S02]  /*2980*/  SEL R18, R18, 0x80, P1 ;  /* 0x0000008012127807 */ /* 0x000fe40000800000 */
[----:B------:R-:W-:-:S02]  /*2990*/  FSETP.GT.AND P3, PT, R107, R106, PT ;  /* 0x0000006a6b00720b */ /* 0x000fc40003f64000 */
[----:B------:R-:W-:Y:S02]  /*29a0*/  FSEL R123, R123, R122, P5 ;  /* 0x0000007a7b7b7208 */ /* 0x000fe40002800000 */
[----:B------:R-:W-:Y:S02]  /*29b0*/  FSETP.GT.AND P1, PT, R125, R124, PT ;  /* 0x0000007c7d00720b */ /* 0x000fe40003f24000 */
[----:B------:R-:W-:Y:S01]  /*29c0*/  SEL R95, R4, 0x71, !P6 ;  /* 0x00000071045f7807 */ /* 0x000fe20007000000 */
[----:B------:R-:W-:Y:S01]  /*29d0*/  IMAD.MOV.U32 R4, RZ, RZ, 0x85 ;  /* 0x00000085ff047424 */ /* 0x000fe200078e00ff */
[----:B------:R-:W-:Y:S02]  /*29e0*/  FSEL R136, R136, R121, P4 ;  /* 0x0000007988887208 */ /* 0x000fe40002000000 */
[----:B------:R-:W-:Y:S02]  /*29f0*/  SEL R18, R18, 0x90, !P4 ;  /* 0x0000009012127807 */ /* 0x000fe40006000000 */
[----:B------:R-:W-:-:S02]  /*2a00*/  FSETP.GT.AND P4, PT, R138, R123, PT ;  /* 0x0000007b8a00720b */ /* 0x000fc40003f84000 */
[----:B------:R-:W-:Y:S02]  /*2a10*/  SEL R0, R0, 0x82, P5 ;  /* 0x0000008200007807 */ /* 0x000fe40002800000 */
[----:B------:R-:W-:Y:S01]  /*2a20*/  SEL R97, R6, 0x73, !P3 ;  /* 0x0000007306617807 */ /* 0x000fe20005800000 */
[----:B------:R-:W-:Y:S01]  /*2a30*/  IMAD.MOV.U32 R6, RZ, RZ, 0x87 ;  /* 0x00000087ff067424 */ /* 0x000fe200078e00ff */
[----:B------:R-:W-:Y:S02]  /*2a40*/  FSEL R105, R105, R104, P6 ;  /* 0x0000006869697208 */ /* 0x000fe40003000000 */
[----:B------:R-:W-:Y:S01]  /*2a50*/  FSEL R125, R125, R124, P1 ;  /* 0x0000007c7d7d7208 */ /* 0x000fe20000800000 */
[----:B------:R-:W-:Y:S01]  /*2a60*/  IMAD.MOV.U32 R22, RZ, RZ, 0x89 ;  /* 0x00000089ff167424 */ /* 0x000fe200078e00ff */
[----:B------:R-:W-:Y:S02]  /*2a70*/  FSETP.GT.AND P6, PT, R127, R126, PT ;  /* 0x0000007e7f00720b */ /* 0x000fe40003fc4000 */
[----:B------:R-:W-:-:S02]  /*2a80*/  FSETP.GT.AND P2, PT, R109, R108, PT ;  /* 0x0000006c6d00720b */ /* 0x000fc40003f44000 */
[----:B------:R-:W-:Y:S02]  /*2a90*/  SEL R4, R4, 0x84, P1 ;  /* 0x0000008404047807 */ /* 0x000fe40000800000 */
[----:B------:R-:W-:Y:S02]  /*2aa0*/  FSEL R138, R138, R123, P4 ;  /* 0x0000007b8a8a7208 */ /* 0x000fe40002000000 */
[----:B------:R-:W-:Y:S02]  /*2ab0*/  SEL R0, R0, 0x92, !P4 ;  /* 0x0000009200007807 */ /* 0x000fe40006000000 */
[----:B------:R-:W-:Y:S02]  /*2ac0*/  FSETP.GT.AND P1, PT, R129, R128, PT ;  /* 0x000000808100720b */ /* 0x000fe40003f24000 */
[----:B------:R-:W-:Y:S02]  /*2ad0*/  FSETP.GT.AND P4, PT, R140, R125, PT ;  /* 0x0000007d8c00720b */ /* 0x000fe40003f84000 */
[----:B------:R-:W-:-:S02]  /*2ae0*/  FSEL R127, R127, R126, P6 ;  /* 0x0000007e7f7f7208 */ /* 0x000fc40003000000 */
[----:B------:R-:W-:Y:S02]  /*2af0*/  SEL R6, R6, 0x86, P6 ;  /* 0x0000008606067807 */ /* 0x000fe40003000000 */
[----:B------:R-:W-:Y:S02]  /*2b00*/  SEL R99, R8, 0x75, !P2 ;  /* 0x0000007508637807 */ /* 0x000fe40005000000 */
[----:B------:R-:W-:Y:S02]  /*2b10*/  FSETP.GT.AND P6, PT, R131, R130, PT ;  /* 0x000000828300720b */ /* 0x000fe40003fc4000 */
[----:B------:R-:W-:Y:S02]  /*2b20*/  FSEL R87, R87, R86, P0 ;  /* 0x0000005657577208 */ /* 0x000fe40000000000 */
[----:B------:R-:W-:Y:S01]  /*2b30*/  SEL R8, R22, 0x88, P1 ;  /* 0x0000008816087807 */ /* 0x000fe20000800000 */
[----:B------:R-:W-:Y:S01]  /*2b40*/  IMAD.MOV.U32 R22, RZ, RZ, 0x8b ;  /* 0x0000008bff167424 */ /* 0x000fe200078e00ff */
[----:B------:R-:W-:-:S02]  /*2b50*/  FSETP.GT.AND P0, PT, R111, R110, PT ;  /* 0x0000006e6f00720b */ /* 0x000fc40003f04000 */
[----:B------:R-:W-:Y:S02]  /*2b60*/  FSEL R140, R140, R125, P4 ;  /* 0x0000007d8c8c7208 */ /* 0x000fe40002000000 */
[----:B------:R-:W-:Y:S02]  /*2b70*/  SEL R4, R4, 0x94, !P4 ;  /* 0x0000009404047807 */ /* 0x000fe40006000000 */
[----:B------:R-:W-:Y:S02]  /*2b80*/  FSETP.GT.AND P5, PT, R113, R112, PT ;  /* 0x000000707100720b */ /* 0x000fe40003fa4000 */
[----:B------:R-:W-:Y:S02]  /*2b90*/  FSETP.GT.AND P4, PT, R142, R127, PT ;  /* 0x0000007f8e00720b */ /* 0x000fe40003f84000 */
[----:B------:R-:W-:Y:S02]  /*2ba0*/  FSEL R129, R129, R128, P1 ;  /* 0x0000008081817208 */ /* 0x000fe40000800000 */
[----:B------:R-:W-:-:S02]  /*2bb0*/  FSEL R131, R131, R130, P6 ;  /* 0x0000008283837208 */ /* 0x000fc40003000000 */
[----:B------:R-:W-:Y:S02]  /*2bc0*/  FSETP.GT.AND P1, PT, R133, R132, PT ;  /* 0x000000848500720b */ /* 0x000fe40003f24000 */
[----:B------:R-:W-:Y:S02]  /*2bd0*/  SEL R101, R10, 0x77, !P0 ;  /* 0x000000770a657807 */ /* 0x000fe40004000000 */
[----:B------:R-:W-:Y:S02]  /*2be0*/  FSEL R142, R142, R127, P4 ;  /* 0x0000007f8e8e7208 */ /* 0x000fe40002000000 */
[----:B------:R-:W-:Y:S02]  /*2bf0*/  SEL R6, R6, 0x96, !P4 ;  /* 0x0000009606067807 */ /* 0x000fe40006000000 */
[----:B------:R-:W-:Y:S02]  /*2c00*/  SEL R10, R22, 0x8a, P6 ;  /* 0x0000008a160a7807 */ /* 0x000fe40003000000 */
[----:B------:R-:W-:Y:S01]  /*2c10*/  SEL R103, R14, 0x79, !P5 ;  /* 0x000000790e677807 */ /* 0x000fe20006800000 */
[----:B------:R-:W-:Y:S01]  /*2c20*/  IMAD.MOV.U32 R14, RZ, RZ, 0x8d ;  /* 0x0000008dff0e7424 */ /* 0x000fe200078e00ff */
[----:B------:R-:W-:-:S02]  /*2c30*/  FSETP.GT.AND P4, PT, R144, R129, PT ;  /* 0x000000819000720b */ /* 0x000fc40003f84000 */
[----:B------:R-:W-:Y:S02]  /*2c40*/  FSETP.GT.AND P6, PT, R146, R131, PT ;  /* 0x000000839200720b */ /* 0x000fe40003fc4000 */
[----:B------:R-:W-:Y:S02]  /*2c50*/  FSEL R133, R133, R132, P1 ;  /* 0x0000008485857208 */ /* 0x000fe40000800000 */
[----:B------:R-:W-:Y:S02]  /*2c60*/  FSEL R109, R109, R108, P2 ;  /* 0x0000006c6d6d7208 */ /* 0x000fe40001000000 */
[----:B------:R-:W-:Y:S02]  /*2c70*/  FSETP.GT.AND P2, PT, R117, R116, PT ;  /* 0x000000747500720b */ /* 0x000fe40003f44000 */
[----:B------:R-:W-:Y:S02]  /*2c80*/  FSEL R144, R144, R129, P4 ;  /* 0x0000008190907208 */ /* 0x000fe40002000000 */
[----:B------:R-:W-:-:S02]  /*2c90*/  SEL R8, R8, 0x98, !P4 ;  /* 0x0000009808087807 */ /* 0x000fc40006000000 */
[----:B------:R-:W-:Y:S02]  /*2ca0*/  FSEL R146, R146, R131, P6 ;  /* 0x0000008392927208 */ /* 0x000fe40003000000 */
[----:B------:R-:W-:Y:S02]  /*2cb0*/  SEL R10, R10, 0x9a, !P6 ;  /* 0x0000009a0a0a7807 */ /* 0x000fe40007000000 */
[----:B------:R-:W-:Y:S02]  /*2cc0*/  FSETP.GT.AND P4, PT, R135, R134, PT ;  /* 0x000000868700720b */ /* 0x000fe40003f84000 */
[----:B------:R-:W-:Y:S02]  /*2cd0*/  FSETP.GT.AND P6, PT, R148, R133, PT ;  /* 0x000000859400720b */ /* 0x000fe40003fc4000 */
[----:B------:R-:W-:Y:S02]  /*2ce0*/  SEL R14, R14, 0x8c, P1 ;  /* 0x0000008c0e0e7807 */ /* 0x000fe40000800000 */
[----:B------:R-:W-:-:S02]  /*2cf0*/  FSEL R111, R111, R110, P0 ;  /* 0x0000006e6f6f7208 */ /* 0x000fc40000000000 */
[----:B------:R-:W-:Y:S01]  /*2d00*/  SEL R123, R12, 0x7d, !P2 ;  /* 0x0000007d0c7b7807 */ /* 0x000fe20005000000 */
[----:B------:R-:W-:Y:S01]  /*2d10*/  IMAD.MOV.U32 R12, RZ, RZ, 0x8f ;  /* 0x0000008fff0c7424 */ /* 0x000fe200078e00ff */
[----:B------:R-:W-:Y:S02]  /*2d20*/  FSETP.GT.AND P0, PT, R119, R118, PT ;  /* 0x000000767700720b */ /* 0x000fe40003f04000 */
[----:B------:R-:W-:Y:S02]  /*2d30*/  FSEL R135, R135, R134, P4 ;  /* 0x0000008687877208 */ /* 0x000fe40002000000 */
[----:B------:R-:W-:Y:S02]  /*2d40*/  FSEL R148, R148, R133, P6 ;  /* 0x0000008594947208 */ /* 0x000fe40003000000 */
[----:B------:R-:W-:Y:S02]  /*2d50*/  SEL R14, R14, 0x9c, !P6 ;  /* 0x0000009c0e0e7807 */ /* 0x000fe40007000000 */
[----:B------:R-:W-:-:S02]  /*2d60*/  FSETP.GT.AND P6, PT, R153, R152, PT ;  /* 0x000000989900720b */ /* 0x000fc40003fc4000 */
[----:B------:R-:W-:Y:S02]  /*2d70*/  FSEL R107, R107, R106, P3 ;  /* 0x0000006a6b6b7208 */ /* 0x000fe40001800000 */
[----:B------:R-:W-:Y:S02]  /*2d80*/  FSEL R113, R113, R112, P5 ;  /* 0x0000007071717208 */ /* 0x000fe40002800000 */
[----:B------:R-:W-:Y:S01]  /*2d90*/  SEL R125, R16, 0x7f, !P0 ;  /* 0x0000007f107d7807 */ /* 0x000fe20004000000 */
[----:B------:R-:W-:Y:S01]  /*2da0*/  IMAD.MOV.U32 R16, RZ, RZ, 0xa1 ;  /* 0x000000a1ff107424 */ /* 0x000fe200078e00ff */
[----:B------:R-:W-:Y:S02]  /*2db0*/  FSETP.GT.AND P3, PT, R115, R114, PT ;  /* 0x000000727300720b */ /* 0x000fe40003f64000 */
[----:B------:R-:W-:Y:S02]  /*2dc0*/  FSETP.GT.AND P5, PT, R137, R136, PT ;  /* 0x000000888900720b */ /* 0x000fe40003fa4000 */
[----:B------:R-:W-:-:S02]  /*2dd0*/  FSETP.GT.AND P1, PT, R150, R135, PT ;  /* 0x000000879600720b */ /* 0x000fc40003f24000 */
[----:B------:R-:W-:Y:S02]  /*2de0*/  SEL R12, R12, 0x8e, P4 ;  /* 0x0000008e0c0c7807 */ /* 0x000fe40002000000 */
[----:B------:R-:W-:Y:S02]  /*2df0*/  FSEL R153, R153, R152, P6 ;  /* 0x0000009899997208 */ /* 0x000fe40003000000 */
[----:B------:R-:W-:Y:S01]  /*2e00*/  FSETP.GT.AND P4, PT, R155, R154, PT ;  /* 0x0000009a9b00720b */ /* 0x000fe20003f84000 */
[----:B--2---:R-:W-:Y:S01]  /*2e10*/  STG.E desc[UR6][R2.64+0x4], R250 ;  /* 0x000004fa02007986 */ /* 0x004fe2000c101906 */
[----:B------:R-:W-:Y:S02]  /*2e20*/  FSEL R115, R115, R114, P3 ;  /* 0x0000007273737208 */ /* 0x000fe40001800000 */
[----:B------:R-:W-:Y:S02]  /*2e30*/  SEL R121, R20, 0x7b, !P3 ;  /* 0x0000007b14797807 */ /* 0x000fe40005800000 */
[----:B------:R-:W-:-:S02]  /*2e40*/  FSEL R150, R150, R135, P1 ;  /* 0x0000008796967208 */ /* 0x000fc40000800000 */
[----:B------:R-:W-:Y:S02]  /*2e50*/  SEL R12, R12, 0x9e, !P1 ;  /* 0x0000009e0c0c7807 */ /* 0x000fe40004800000 */
[----:B------:R-:W-:Y:S01]  /*2e60*/  SEL R127, R18, 0x91, !P5 ;  /* 0x00000091127f7807 */ /* 0x000fe20006800000 */
[----:B------:R-:W-:Y:S01]  /*2e70*/  IMAD.MOV.U32 R18, RZ, RZ, 0xa3 ;  /* 0x000000a3ff127424 */ /* 0x000fe200078e00ff */
[----:B------:R-:W-:Y:S01]  /*2e80*/  FSETP.GT.AND P3, PT, R139, R138, PT ;  /* 0x0000008a8b00720b */ /* 0x000fe20003f64000 */
[----:B------:R-:W-:Y:S01]  /*2e90*/  STG.E desc[UR6][R248.64+0x4], R7 ;  /* 0x00000407f8007986 */ /* 0x000fe2000c101906 */
[----:B------:R-:W-:Y:S02]  /*2ea0*/  FSETP.GT.AND P1, PT, R168, R153, PT ;  /* 0x00000099a800720b */ /* 0x000fe40003f24000 */
[----:B------:R-:W-:Y:S01]  /*2eb0*/  SEL R16, R16, 0xa0, P6 ;  /* 0x000000a010107807 */ /* 0x000fe20003000000 */
[----:B------:R-:W-:Y:S01]  /*2ec0*/  STG.E desc[UR6][R2.64+0x8], R13 ;  /* 0x0000080d02007986 */ /* 0x000fe2000c101906 */
[----:B------:R-:W-:-:S02]  /*2ed0*/  FSEL R137, R137, R136, P5 ;  /* 0x0000008889897208 */ /* 0x000fc40002800000 */
[----:B------:R-:W-:Y:S01]  /*2ee0*/  FSEL R155, R155, R154, P4 ;  /* 0x0000009a9b9b7208 */ /* 0x000fe20002000000 */
[----:B------:R0:W-:Y:S01]  /*2ef0*/  STG.E desc[UR6][R248.64+0x8], R5 ;  /* 0x00000805f8007986 */ /* 0x0001e2000c101906 */
[----:B------:R-:W-:Y:S02]  /*2f00*/  FSETP.GT.AND P5, PT, R157, R156, PT ;  /* 0x0000009c9d00720b */ /* 0x000fe40003fa4000 */
[----:B------:R-:W-:Y:S01]  /*2f10*/  FSEL R117, R117, R116, P2 ;  /* 0x0000007475757208 */ /* 0x000fe20001000000 */
[----:B------:R-:W-:Y:S01]  /*2f20*/  STG.E desc[UR6][R2.64+0xc], R15 ;  /* 0x00000c0f02007986 */ /* 0x000fe2000c101906 */
[----:B------:R-:W-:Y:S02]  /*2f30*/  FSEL R168, R168, R153, P1 ;  /* 0x00000099a8a87208 */ /* 0x000fe40000800000 */
[----:B------:R-:W-:Y:S01]  /*2f40*/  SEL R16, R16, 0xb0, !P1 ;  /* 0x000000b010107807 */ /* 0x000fe20004800000 */
[----:B------:R1:W-:Y:S01]  /*2f50*/  STG.E desc[UR6][R248.64+0xc], R9 ;  /* 0x00000c09f8007986 */ /* 0x0003e2000c101906 */
[----:B------:R-:W-:Y:S01]  /*2f60*/  SEL R129, R0, 0x93, !P3 ;  /* 0x0000009300817807 */ /* 0x000fe20005800000 */
[----:B------:R-:W-:Y:S01]  /*2f70*/  IMAD.MOV.U32 R0, RZ, RZ, 0xa5 ;  /* 0x000000a5ff007424 */ /* 0x000fe200078e00ff */
[----:B------:R-:W-:Y:S01]  /*2f80*/  FSETP.GT.AND P2, PT, R141, R140, PT ;  /* 0x0000008c8d00720b */ /* 0x000fe20003f44000 */
[----:B------:R-:W-:Y:S01]  /*2f90*/  STG.E desc[UR6][R2.64+0x10], R17 ;  /* 0x0000101102007986 */ /* 0x000fe2000c101906 */
[----:B------:R-:W-:-:S02]  /*2fa0*/  FSETP.GT.AND P1, PT, R170, R155, PT ;  /* 0x0000009baa00720b */ /* 0x000fc40003f24000 */
[----:B------:R-:W-:Y:S01]  /*2fb0*/  SEL R18, R18, 0xa2, P4 ;  /* 0x000000a212127807 */ /* 0x000fe20002000000 */
[----:B------:R2:W-:Y:S01]  /*2fc0*/  STG.E desc[UR6][R248.64+0x10], R11 ;  /* 0x0000100bf8007986 */ /* 0x0005e2000c101906 */
[----:B------:R-:W-:Y:S02]  /*2fd0*/  FSEL R119, R119, R118, P0 ;  /* 0x0000007677777208 */ /* 0x000fe40000000000 */
[----:B------:R-:W-:Y:S02]  /*2fe0*/  FSEL R139, R139, R138, P3 ;  /* 0x0000008a8b8b7208 */ /* 0x000fe40001800000 */
[----:B------:R-:W-:Y:S01]  /*2ff0*/  FSEL R157, R157, R156, P5 ;  /* 0x0000009c9d9d7208 */ /* 0x000fe20002800000 */
[----:B------:R-:W-:Y:S01]  /*3000*/  STG.E desc[UR6][R2.64+0x14], R19 ;  /* 0x0000141302007986 */ /* 0x000fe2000c101906 */
[----:B------:R-:W-:Y:S02]  /*3010*/  FSETP.GT.AND P0, PT, R143, R142, PT ;  /* 0x0000008e8f00720b */ /* 0x000fe40003f04000 */
[----:B------:R-:W-:Y:S01]  /*3020*/  FSETP.GT.AND P3, PT, R159, R158, PT ;  /* 0x0000009e9f00720b */ /* 0x000fe20003f64000 */
[----:B------:R-:W-:Y:S01]  /*3030*/  IMAD.MOV.U32 R20, RZ, RZ, 0xa9 ;  /* 0x000000a9ff147424 */ /* 0x000fe200078e00ff */
[----:B------:R-:W-:Y:S01]  /*3040*/  FSEL R141, R141, R140, P2 ;  /* 0x0000008c8d8d7208 */ /* 0x000fe20001000000 */
[----:B------:R-:W-:Y:S01]  /*3050*/  STG.E desc[UR6][R248.64+0x14], R25 ;  /* 0x00001419f8007986 */ /* 0x000fe2000c101906 */
[----:B------:R-:W-:-:S02]  /*3060*/  FSEL R170, R170, R155, P1 ;  /* 0x0000009baaaa7208 */ /* 0x000fc40000800000 */
[----:B------:R-:W-:Y:S01]  /*3070*/  SEL R18, R18, 0xb2, !P1 ;  /* 0x000000b212127807 */ /* 0x000fe20004800000 */
[----:B------:R-:W-:Y:S01]  /*3080*/  STG.E desc[UR6][R2.64+0x18], R21 ;  /* 0x0000181502007986 */ /* 0x000fe2000c101906 */
[----:B------:R-:W-:Y:S01]  /*3090*/  SEL R131, R4, 0x95, !P2 ;  /* 0x0000009504837807 */ /* 0x000fe20005000000 */
[----:B------:R-:W-:Y:S01]  /*30a0*/  IMAD.MOV.U32 R4, RZ, RZ, 0xa7 ;  /* 0x000000a7ff047424 */ /* 0x000fe200078e00ff */
[----:B------:R-:W-:Y:S01]  /*30b0*/  FSETP.GT.AND P1, PT, R172, R157, PT ;  /* 0x0000009dac00720b */ /* 0x000fe20003f24000 */
[----:B------:R-:W-:Y:S01]  /*30c0*/  STG.E desc[UR6][R248.64+0x18], R27 ;  /* 0x0000181bf8007986 */ /* 0x000fe2000c101906 */
[----:B------:R-:W-:Y:S02]  /*30d0*/  SEL R0, R0, 0xa4, P5 ;  /* 0x000000a400007807 */ /* 0x000fe40002800000 */
[----:B------:R-:W-:Y:S01]  /*30e0*/  FSETP.GT.AND P2, PT, R161, R160, PT ;  /* 0x000000a0a100720b */ /* 0x000fe20003f44000 */
[----:B------:R-:W-:Y:S01]  /*30f0*/  STG.E desc[UR6][R2.64+0x1c], R23 ;  /* 0x00001c1702007986 */ /* 0x000fe2000c101906 */
[----:B------:R-:W-:-:S02]  /*3100*/  FSEL R143, R143, R142, P0 ;  /* 0x0000008e8f8f7208 */ /* 0x000fc40000000000 */
[----:B------:R-:W-:Y:S02]  /*3110*/  FSEL R159, R159, R158, P3 ;  /* 0x0000009e9f9f7208 */ /* 0x000fe40001800000 */
[----:B------:R-:W-:Y:S01]  /*3120*/  SEL R133, R6, 0x97, !P0 ;  /* 0x0000009706857807 */ /* 0x000fe20004000000 */
[----:B------:R-:W-:Y:S01]  /*3130*/  STG.E desc[UR6][R248.64+0x1c], R29 ;  /* 0x00001c1df8007986 */ /* 0x000fe2000c101906 */
[----:B------:R-:W-:Y:S02]  /*3140*/  FSETP.GT.AND P0, PT, R163, R162, PT ;  /* 0x000000a2a300720b */ /* 0x000fe40003f04000 */
[----:B------:R-:W-:Y:S01]  /*3150*/  FSEL R172, R172, R157, P1 ;  /* 0x0000009dacac7208 */ /* 0x000fe20000800000 */
[----:B------:R-:W-:Y:S01]  /*3160*/  STG.E desc[UR6][R2.64+0x20], R41 ;  /* 0x0000202902007986 */ /* 0x000fe2000c101906 */
[----:B------:R-:W-:Y:S02]  /*3170*/  SEL R0, R0, 0xb4, !P1 ;  /* 0x000000b400007807 */ /* 0x000fe40004800000 */
[----:B------:R-:W-:Y:S01]  /*3180*/  SEL R6, R20, 0xa8, P2 ;  /* 0x000000a814067807 */ /* 0x000fe20001000000 */
[----:B------:R-:W-:Y:S01]  /*3190*/  IMAD.MOV.U32 R20, RZ, RZ, 0xab ;  /* 0x000000abff147424 */ /* 0x000fe200078e00ff */
[----:B------:R-:W-:Y:S01]  /*31a0*/  FSETP.GT.AND P6, PT, R145, R144, PT ;  /* 0x000000909100720b */ /* 0x000fe20003fc4000 */
[----:B------:R-:W-:Y:S01]  /*31b0*/  STG.E desc[UR6][R248.64+0x20], R31 ;  /* 0x0000201ff8007986 */ /* 0x000fe2000c101906 */
[----:B------:R-:W-:-:S02]  /*31c0*/  FSETP.GT.AND P1, PT, R174, R159, PT ;  /* 0x0000009fae00720b */ /* 0x000fc40003f24000 */
[----:B------:R-:W-:Y:S01]  /*31d0*/  SEL R4, R4, 0xa6, P3 ;  /* 0x000000a604047807 */ /* 0x000fe20001800000 */
[----:B------:R-:W-:Y:S01]  /*31e0*/  STG.E desc[UR6][R2.64+0x24], R43 ;  /* 0x0000242b02007986 */ /* 0x000fe2000c101906 */
[----:B------:R-:W-:Y:S02]  /*31f0*/  FSEL R161, R161, R160, P2 ;  /* 0x000000a0a1a17208 */ /* 0x000fe40001000000 */
[----:B------:R-:W-:Y:S01]  /*3200*/  FSEL R163, R163, R162, P0 ;  /* 0x000000a2a3a37208 */ /* 0x000fe20000000000 */
[----:B------:R-:W-:Y:S01]  /*3210*/  STG.E desc[UR6][R248.64+0x24], R33 ;  /* 0x00002421f8007986 */ /* 0x000fe2000c101906 */
[----:B------:R-:W-:Y:S02]  /*3220*/  FSETP.GT.AND P2, PT, R165, R164, PT ;  /* 0x000000a4a500720b */ /* 0x000fe40003f44000 */
        /* <DEDUP_REMOVED lines=13> */
[----:B------:R-:W-:Y:S01]  /*3300*/  FSETP.GT.AND P4, PT, R147, R146, PT ;  /* 0x000000929300720b */ /* 0x000fe20003f84000 */
[----:B------:R-:W-:Y:S01]  /*3310*/  STG.E desc[UR6][R2.64+0x30], R49 ;  /* 0x0000303102007986 */ /* 0x000fe2000c101906 */
[----:B------:R-:W-:Y:S02]  /*3320*/  FSEL R176, R176, R161, P1 ;  /* 0x000000a1b0b07208 */ /* 0x000fe40000800000 */
[----:B------:R-:W-:Y:S01]  /*3330*/  SEL R6, R6, 0xb8, !P1 ;  /* 0x000000b806067807 */ /* 0x000fe20004800000 */
[----:B------:R-:W-:Y:S01]  /*3340*/  STG.E desc[UR6][R248.64+0x30], R39 ;  /* 0x00003027f8007986 */ /* 0x000fe2000c101906 */
[----:B------:R-:W-:Y:S02]  /*3350*/  FSEL R178, R178, R163, P6 ;  /* 0x000000a3b2b27208 */ /* 0x000fe40003000000 */
[----:B------:R-:W-:Y:S01]  /*3360*/  SEL R20, R20, 0xba, !P6 ;  /* 0x000000ba14147807 */ /* 0x000fe20007000000 */
[----:B------:R-:W-:Y:S01]  /*3370*/  STG.E desc[UR6][R2.64+0x34], R51 ;  /* 0x0000343302007986 */ /* 0x000fe2000c101906 */
[----:B------:R-:W-:-:S02]  /*3380*/  FSETP.GT.AND P1, PT, R167, R166, PT ;  /* 0x000000a6a700720b */ /* 0x000fc40003f24000 */
[----:B------:R-:W-:Y:S01]  /*3390*/  FSETP.GT.AND P6, PT, R180, R165, PT ;  /* 0x000000a5b400720b */ /* 0x000fe20003fc4000 */
[----:B------:R-:W-:Y:S01]  /*33a0*/  STG.E desc[UR6][R248.64+0x34], R57 ;  /* 0x00003439f8007986 */ /* 0x000fe2000c101906 */
[----:B------:R-:W-:Y:S02]  /*33b0*/  SEL R8, R8, 0xac, P2 ;  /* 0x000000ac08087807 */ /* 0x000fe40001000000 */
[----:B------:R-:W-:Y:S01]  /*33c0*/  SEL R153, R10, 0x9b, !P4 ;  /* 0x0000009b0a997807 */ /* 0x000fe20006000000 */
[----:B------:R-:W-:Y:S01]  /*33d0*/  STG.E desc[UR6][R2.64+0x38], R53 ;  /* 0x0000383502007986 */ /* 0x000fe2000c101906 */
[----:B------:R-:W-:Y:S01]  /*33e0*/  FSETP.GT.AND P3, PT, R151, R150, PT ;  /* 0x000000969700720b */ /* 0x000fe20003f64000 */
[----:B------:R-:W-:Y:S02]  /*33f0*/  IMAD.MOV.U32 R10, RZ, RZ, 0xaf ;  /* 0x000000afff0a7424 */ /* 0x000fe400078e00ff */
[----:B------:R-:W-:Y:S01]  /*3400*/  STG.E desc[UR6][R248.64+0x38], R59 ;  /* 0x0000383bf8007986 */ /* 0x000fe2000c101906 */
[----:B------:R-:W-:-:S02]  /*3410*/  FSEL R167, R167, R166, P1 ;  /* 0x000000a6a7a77208 */ /* 0x000fc40000800000 */
[----:B------:R-:W-:Y:S01]  /*3420*/  FSEL R180, R180, R165, P6 ;  /* 0x000000a5b4b47208 */ /* 0x000fe20003000000 */
[----:B------:R-:W-:Y:S01]  /*3430*/  STG.E desc[UR6][R2.64+0x3c], R55 ;  /* 0x00003c3702007986 */ /* 0x000fe2000c101906 */
[----:B------:R-:W-:Y:S02]  /*3440*/  SEL R8, R8, 0xbc, !P6 ;  /* 0x000000bc08087807 */ /* 0x000fe40007000000 */
[----:B------:R-:W-:Y:S01]  /*3450*/  FSETP.GT.AND P0, PT, R169, R168, PT ;  /* 0x000000a8a900720b */ /* 0x000fe20003f04000 */
[----:B------:R-:W-:Y:S01]  /*3460*/  STG.E desc[UR6][R248.64+0x3c], R61 ;  /* 0x00003c3df8007986 */ /* 0x000fe2000c101906 */
[----:B------:R-:W-:-:S03]  /*3470*/  FSETP.GT.AND P6, PT, R185, R184, PT ;  /* 0x000000b8b900720b */ /* 0x000fc60003fc4000 */
[----:B------:R-:W-:Y:S01]  /*3480*/  STG.E desc[UR6][R2.64+0x40], R73 ;  /* 0x0000404902007986 */ /* 0x000fe2000c101906 */
[----:B------:R-:W-:Y:S02]  /*3490*/  FSEL R151, R151, R150, P3 ;  /* 0x0000009697977208 */ /* 0x000fe40001800000 */
[----:B------:R-:W-:Y:S01]  /*34a0*/  SEL R157, R12, 0x9f, !P3 ;  /* 0x0000009f0c9d7807 */ /* 0x000fe20005800000 */
[----:B------:R-:W-:Y:S01]  /*34b0*/  STG.E desc[UR6][R248.64+0x40], R63 ;  /* 0x0000403ff8007986 */ /* 0x000fe2000c101906 */
[----:B------:R-:W-:Y:S01]  /*34c0*/  FSETP.GT.AND P5, PT, R149, R148, PT ;  /* 0x000000949500720b */ /* 0x000fe20003fa4000 */
[----:B------:R-:W-:Y:S01]  /*34d0*/  IMAD.MOV.U32 R12, RZ, RZ, 0xc1 ;  /* 0x000000c1ff0c7424 */ /* 0x000fe200078e00ff */
[----:B------:R-:W-:Y:S01]  /*34e0*/  FSETP.GT.AND P3, PT, R182, R167, PT ;  /* 0x000000a7b600720b */ /* 0x000fe20003f64000 */
[----:B------:R-:W-:Y:S01]  /*34f0*/  STG.E desc[UR6][R2.64+0x44], R75 ;  /* 0x0000444b02007986 */ /* 0x000fe2000c101906 */
[----:B------:R-:W-:Y:S02]  /*3500*/  SEL R10, R10, 0xae, P1 ;  /* 0x000000ae0a0a7807 */ /* 0x000fe40000800000 */
[----:B------:R-:W-:Y:S01]  /*3510*/  FSEL R169, R169, R168, P0 ;  /* 0x000000a8a9a97208 */ /* 0x000fe20000000000 */
[----:B------:R-:W-:Y:S01]  /*3520*/  STG.E desc[UR6][R248.64+0x44], R65 ;  /* 0x00004441f8007986 */ /* 0x000fe2000c101906 */
[----:B------:R-:W-:-:S02]  /*3530*/  FSEL R185, R185, R184, P6 ;  /* 0x000000b8b9b97208 */ /* 0x000fc40003000000 */
[----:B------:R-:W-:Y:S01]  /*3540*/  SEL R159, R16, 0xb1, !P0 ;  /* 0x000000b1109f7807 */ /* 0x000fe20004000000 */
[----:B------:R-:W-:Y:S01]  /*3550*/  STG.E desc[UR6][R2.64+0x48], R77 ;  /* 0x0000484d02007986 */ /* 0x000fe2000c101906 */
[----:B------:R-:W-:-:S03]  /*3560*/  FSETP.GT.AND P0, PT, R187, R186, PT ;  /* 0x000000babb00720b */ /* 0x000fc60003f04000 */
[----:B------:R-:W-:Y:S01]  /*3570*/  STG.E desc[UR6][R248.64+0x48], R67 ;  /* 0x00004843f8007986 */ /* 0x000fe2000c101906 */
[----:B------:R-:W-:Y:S02]  /*3580*/  FSEL R149, R149, R148, P5 ;  /* 0x0000009495957208 */ /* 0x000fe40002800000 */
[----:B------:R-:W-:Y:S01]  /*3590*/  SEL R155, R14, 0x9d, !P5 ;  /* 0x0000009d0e9b7807 */ /* 0x000fe20006800000 */
[----:B------:R-:W-:Y:S01]  /*35a0*/  STG.E desc[UR6][R2.64+0x4c], R79 ;  /* 0x00004c4f02007986 */ /* 0x000fe2000c101906 */
[----:B------:R-:W-:Y:S01]  /*35b0*/  FSEL R182, R182, R167, P3 ;  /* 0x000000a7b6b67208 */ /* 0x000fe20001800000 */
[----:B------:R-:W-:Y:S01]  /*35c0*/  IMAD.MOV.U32 R14, RZ, RZ, 0xc3 ;  /* 0x000000c3ff0e7424 */ /* 0x000fe200078e00ff */
[----:B------:R-:W-:Y:S01]  /*35d0*/  SEL R10, R10, 0xbe, !P3 ;  /* 0x000000be0a0a7807 */ /* 0x000fe20005800000 */
[----:B------:R-:W-:Y:S01]  /*35e0*/  STG.E desc[UR6][R248.64+0x4c], R69 ;  /* 0x00004c45f8007986 */ /* 0x000fe2000c101906 */
[----:B------:R-:W-:Y:S02]  /*35f0*/  FSETP.GT.AND P5, PT, R173, R172, PT ;  /* 0x000000acad00720b */ /* 0x000fe40003fa4000 */
[----:B------:R-:W-:Y:S01]  /*3600*/  FSETP.GT.AND P3, PT, R200, R185, PT ;  /* 0x000000b9c800720b */ /* 0x000fe20003f64000 */
[----:B------:R-:W-:Y:S01]  /*3610*/  STG.E desc[UR6][R2.64+0x50], R81 ;  /* 0x0000505102007986 */ /* 0x000fe2000c101906 */
[----:B------:R-:W-:-:S02]  /*3620*/  SEL R12, R12, 0xc0, P6 ;  /* 0x000000c00c0c7807 */ /* 0x000fc40003000000 */
[----:B------:R-:W-:Y:S01]  /*3630*/  FSEL R187, R187, R186, P0 ;  /* 0x000000babbbb7208 */ /* 0x000fe20000000000 */
[----:B------:R-:W-:Y:S01]  /*3640*/  STG.E desc[UR6][R248.64+0x50], R71 ;  /* 0x00005047f8007986 */ /* 0x000fe2000c101906 */
[----:B------:R-:W-:-:S03]  /*3650*/  FSETP.GT.AND P6, PT, R189, R188, PT ;  /* 0x000000bcbd00720b */ /* 0x000fc60003fc4000 */
[----:B------:R-:W-:Y:S01]  /*3660*/  STG.E desc[UR6][R2.64+0x54], R83 ;  /* 0x0000545302007986 */ /* 0x000fe2000c101906 */
[----:B------:R-:W-:Y:S02]  /*3670*/  FSEL R200, R200, R185, P3 ;  /* 0x000000b9c8c87208 */ /* 0x000fe40001800000 */
[----:B------:R-:W-:Y:S01]  /*3680*/  SEL R12, R12, 0xd0, !P3 ;  /* 0x000000d00c0c7807 */ /* 0x000fe20005800000 */
[----:B------:R-:W-:Y:S01]  /*3690*/  STG.E desc[UR6][R248.64+0x54], R89 ;  /* 0x00005459f8007986 */ /* 0x000fe2000c101906 */
[----:B------:R-:W-:Y:S01]  /*36a0*/  SEL R163, R0, 0xb5, !P5 ;  /* 0x000000b500a37807 */ /* 0x000fe20006800000 */
[----:B------:R-:W-:Y:S01]  /*36b0*/  IMAD.MOV.U32 R0, RZ, RZ, 0xc5 ;  /* 0x000000c5ff007424 */ /* 0x000fe200078e00ff */
[----:B------:R-:W-:Y:S01]  /*36c0*/  FSETP.GT.AND P3, PT, R202, R187, PT ;  /* 0x000000bbca00720b */ /* 0x000fe20003f64000 */
[----:B------:R-:W-:Y:S01]  /*36d0*/  STG.E desc[UR6][R2.64+0x58], R85 ;  /* 0x0000585502007986 */ /* 0x000fe2000c101906 */
[----:B------:R-:W-:Y:S02]  /*36e0*/  SEL R14, R14, 0xc2, P0 ;  /* 0x000000c20e0e7807 */ /* 0x000fe40000000000 */
[----:B------:R-:W-:Y:S01]  /*36f0*/  FSEL R173, R173, R172, P5 ;  /* 0x000000acadad7208 */ /* 0x000fe20002800000 */
[----:B------:R-:W-:Y:S01]  /*3700*/  STG.E desc[UR6][R248.64+0x58], R91 ;  /* 0x0000585bf8007986 */ /* 0x000fe2000c101906 */
[----:B------:R-:W-:-:S02]  /*3710*/  FSEL R189, R189, R188, P6 ;  /* 0x000000bcbdbd7208 */ /* 0x000fc40003000000 */
[----:B------:R-:W-:Y:S01]  /*3720*/  FSETP.GT.AND P5, PT, R191, R190, PT ;  /* 0x000000bebf00720b */ /* 0x000fe20003fa4000 */
[----:B------:R-:W-:Y:S01]  /*3730*/  STG.E desc[UR6][R2.64+0x5c], R87 ;  /* 0x00005c5702007986 */ /* 0x000fe2000c101906 */
[----:B------:R-:W-:Y:S01]  /*3740*/  FSETP.GT.AND P2, PT, R175, R174, PT ;  /* 0x000000aeaf00720b */ /* 0x000fe20003f44000 */
[----:B------:R-:W-:Y:S02]  /*3750*/  IMAD.MOV.U32 R16, RZ, RZ, 0xc7 ;  /* 0x000000c7ff107424 */ /* 0x000fe400078e00ff */
[----:B------:R-:W-:Y:S01]  /*3760*/  STG.E desc[UR6][R248.64+0x5c], R93 ;  /* 0x00005c5df8007986 */ /* 0x000fe2000c101906 */
[----:B------:R-:W-:Y:S02]  /*3770*/  FSEL R202, R202, R187, P3 ;  /* 0x000000bbcaca7208 */ /* 0x000fe40001800000 */
[----:B------:R-:W-:Y:S01]  /*3780*/  SEL R14, R14, 0xd2, !P3 ;  /* 0x000000d20e0e7807 */ /* 0x000fe20005800000 */
[----:B------:R-:W-:Y:S01]  /*3790*/  STG.E desc[UR6][R2.64+0x60], R105 ;  /* 0x0000606902007986 */ /* 0x000fe2000c101906 */
[----:B------:R-:W-:-:S02]  /*37a0*/  FSETP.GT.AND P3, PT, R204, R189, PT ;  /* 0x000000bdcc00720b */ /* 0x000fc40003f64000 */
[----:B------:R-:W-:Y:S01]  /*37b0*/  SEL R0, R0, 0xc4, P6 ;  /* 0x000000c400007807 */ /* 0x000fe20003000000 */
[----:B------:R-:W-:Y:S01]  /*37c0*/  STG.E desc[UR6][R248.64+0x60], R95 ;  /* 0x0000605ff8007986 */ /* 0x000fe2000c101906 */
[----:B------:R-:W-:Y:S02]  /*37d0*/  FSEL R147, R147, R146, P4 ;  /* 0x0000009293937208 */ /* 0x000fe40002000000 */
[----:B------:R-:W-:Y:S01]  /*37e0*/  FSEL R191, R191, R190, P5 ;  /* 0x000000bebfbf7208 */ /* 0x000fe20002800000 */
[----:B------:R-:W-:Y:S01]  /*37f0*/  STG.E desc[UR6][R2.64+0x64], R107 ;  /* 0x0000646b02007986 */ /* 0x000fe2000c101906 */
[----:B------:R-:W-:-:S03]  /*3800*/  FSETP.GT.AND P4, PT, R171, R170, PT ;  /* 0x000000aaab00720b */ /* 0x000fc60003f84000 */
[----:B------:R-:W-:Y:S01]  /*3810*/  STG.E desc[UR6][R248.64+0x64], R97 ;  /* 0x00006461f8007986 */ /* 0x000fe2000c101906 */
[----:B------:R-:W-:-:S03]  /*3820*/  SEL R165, R4, 0xb7, !P2 ;  /* 0x000000b704a57807 */ /* 0x000fc60005000000 */
[----:B------:R-:W-:Y:S01]  /*3830*/  STG.E desc[UR6][R2.64+0x68], R109 ;  /* 0x0000686d02007986 */ /* 0x000fe2000c101906 */
[----:B------:R-:W-:Y:S02]  /*3840*/  FSEL R204, R204, R189, P3 ;  /* 0x000000bdcccc7208 */ /* 0x000fe40001800000 */
[----:B------:R-:W-:Y:S01]  /*3850*/  SEL R0, R0, 0xd4, !P3 ;  /* 0x000000d400007807 */ /* 0x000fe20005800000 */
[----:B------:R-:W-:Y:S01]  /*3860*/  STG.E desc[UR6][R248.64+0x68], R99 ;  /* 0x00006863f8007986 */ /* 0x000fe2000c101906 */
[----:B------:R-:W-:Y:S02]  /*3870*/  SEL R4, R16, 0xc6, P5 ;  /* 0x000000c610047807 */ /* 0x000fe40002800000 */
[----:B------:R-:W-:Y:S01]  /*3880*/  FSETP.GT.AND P6, PT, R193, R192, PT ;  /* 0x000000c0c100720b */ /* 0x000fe20003fc4000 */
[----:B------:R-:W-:Y:S01]  /*3890*/  STG.E desc[UR6][R2.64+0x6c], R111 ;  /* 0x00006c6f02007986 */ /* 0x000fe2000c101906 */
[----:B------:R-:W-:Y:S02]  /*38a0*/  FSETP.GT.AND P3, PT, R206, R191, PT ;  /* 0x000000bfce00720b */ /* 0x000fe40003f64000 */
[----:B------:R-:W-:Y:S01]  /*38b0*/  FSETP.GT.AND P5, PT, R195, R194, PT ;  /* 0x000000c2c300720b */ /* 0x000fe20003fa4000 */
[----:B------:R-:W-:Y:S01]  /*38c0*/  STG.E desc[UR6][R248.64+0x6c], R101 ;  /* 0x00006c65f8007986 */ /* 0x000fe2000c101906 */
[----:B------:R-:W-:Y:S01]  /*38d0*/  SEL R161, R18, 0xb3, !P4 ;  /* 0x000000b312a17807 */ /* 0x000fe20006000000 */
[----:B------:R-:W-:-:S02]  /*38e0*/  IMAD.MOV.U32 R16, RZ, RZ, 0xc9 ;  /* 0x000000c9ff107424 */ /* 0x000fc400078e00ff */
[----:B------:R-:W-:Y:S01]  /*38f0*/  STG.E desc[UR6][R2.64+0x70], R113 ;  /* 0x0000707102007986 */ /* 0x000fe2000c101906 */
[----:B------:R-:W-:Y:S01]  /*3900*/  IMAD.MOV.U32 R18, RZ, RZ, 0xcb ;  /* 0x000000cbff127424 */ /* 0x000fe200078e00ff */
[----:B------:R-:W-:Y:S02]  /*3910*/  FSETP.GT.AND P1, PT, R177, R176, PT ;  /* 0x000000b0b100720b */ /* 0x000fe40003f24000 */
[----:B------:R-:W-:Y:S01]  /*3920*/  STG.E desc[UR6][R248.64+0x70], R103 ;  /* 0x00007067f8007986 */ /* 0x000fe2000c101906 */
[----:B------:R-:W-:Y:S02]  /*3930*/  FSEL R193, R193, R192, P6 ;  /* 0x000000c0c1c17208 */ /* 0x000fe40003000000 */
[----:B------:R-:W-:Y:S01]  /*3940*/  FSEL R206, R206, R191, P3 ;  /* 0x000000bfcece7208 */ /* 0x000fe20001800000 */
[----:B------:R-:W-:Y:S01]  /*3950*/  STG.E desc[UR6][R2.64+0x74], R115 ;  /* 0x0000747302007986 */ /* 0x000fe2000c101906 */
[----:B------:R-:W-:Y:S02]  /*3960*/  SEL R4, R4, 0xd6, !P3 ;  /* 0x000000d604047807 */ /* 0x000fe40005800000 */
[----:B------:R-:W-:Y:S01]  /*3970*/  FSEL R195, R195, R194, P5 ;  /* 0x000000c2c3c37208 */ /* 0x000fe20002800000 */
[----:B------:R-:W-:Y:S01]  /*3980*/  STG.E desc[UR6][R248.64+0x74], R121 ;  /* 0x00007479f8007986 */ /* 0x000fe2000c101906 */
[----:B------:R-:W-:-:S03]  /*3990*/  FSETP.GT.AND P3, PT, R197, R196, PT ;  /* 0x000000c4c500720b */ /* 0x000fc60003f64000 */
[----:B------:R-:W-:Y:S01]  /*39a0*/  STG.E desc[UR6][R2.64+0x78], R117 ;  /* 0x0000787502007986 */ /* 0x000fe2000c101906 */
[----:B------:R-:W-:Y:S02]  /*39b0*/  SEL R16, R16, 0xc8, P6 ;  /* 0x000000c810107807 */ /* 0x000fe40003000000 */
[----:B------:R-:W-:Y:S01]  /*39c0*/  SEL R18, R18, 0xca, P5 ;  /* 0x000000ca12127807 */ /* 0x000fe20002800000 */
[----:B------:R-:W-:Y:S01]  /*39d0*/  STG.E desc[UR6][R248.64+0x78], R123 ;  /* 0x0000787bf8007986 */ /* 0x000fe2000c101906 */
[----:B------:R-:W-:Y:S01]  /*39e0*/  SEL R167, R6, 0xb9, !P1 ;  /* 0x000000b906a77807 */ /* 0x000fe20004800000 */
[----:B------:R-:W-:Y:S01]  /*39f0*/  IMAD.MOV.U32 R6, RZ, RZ, 0xcd ;  /* 0x000000cdff067424 */ /* 0x000fe200078e00ff */
[----:B------:R-:W-:Y:S01]  /*3a00*/  FSETP.GT.AND P6, PT, R208, R193, PT ;  /* 0x000000c1d000720b */ /* 0x000fe20003fc4000 */
[----:B------:R-:W-:Y:S01]  /*3a10*/  STG.E desc[UR6][R2.64+0x7c], R119 ;  /* 0x00007c7702007986 */ /* 0x000fe2000c101906 */
[----:B------:R-:W-:Y:S02]  /*3a20*/  FSETP.GT.AND P5, PT, R210, R195, PT ;  /* 0x000000c3d200720b */ /* 0x000fe40003fa4000 */
[----:B------:R-:W-:Y:S01]  /*3a30*/  FSEL R197, R197, R196, P3 ;  /* 0x000000c4c5c57208 */ /* 0x000fe20001800000 */
[----:B------:R-:W-:Y:S01]  /*3a40*/  STG.E desc[UR6][R248.64+0x7c], R125 ;  /* 0x00007c7df8007986 */ /* 0x000fe2000c101906 */
[----:B------:R-:W-:-:S03]  /*3a50*/  FSETP.GT.AND P0, PT, R181, R180, PT ;  /* 0x000000b4b500720b */ /* 0x000fc60003f04000 */
[----:B------:R-:W-:Y:S01]  /*3a60*/  STG.E desc[UR6][R2.64+0x80], R137 ;  /* 0x0000808902007986 */ /* 0x000fe2000c101906 */
[----:B------:R-:W-:-:S03]  /*3a70*/  FSEL R208, R208, R193, P6 ;  /* 0x000000c1d0d07208 */ /* 0x000fc60003000000 */
[----:B------:R-:W-:Y:S01]  /*3a80*/  STG.E desc[UR6][R248.64+0x80], R127 ;  /* 0x0000807ff8007986 */ /* 0x000fe2000c101906 */
[----:B------:R-:W-:Y:S02]  /*3a90*/  SEL R16, R16, 0xd8, !P6 ;  /* 0x000000d810107807 */ /* 0x000fe40007000000 */
[----:B------:R-:W-:Y:S01]  /*3aa0*/  FSEL R210, R210, R195, P5 ;  /* 0x000000c3d2d27208 */ /* 0x000fe20002800000 */
[----:B------:R-:W-:Y:S01]  /*3ab0*/  STG.E desc[UR6][R2.64+0x84], R139 ;  /* 0x0000848b02007986 */ /* 0x000fe2000c101906 */
[----:B------:R-:W-:Y:S02]  /*3ac0*/  SEL R18, R18, 0xda, !P5 ;  /* 0x000000da12127807 */ /* 0x000fe40006800000 */
[----:B------:R-:W-:Y:S01]  /*3ad0*/  FSETP.GT.AND P6, PT, R199, R198, PT ;  /* 0x000000c6c700720b */ /* 0x000fe20003fc4000 */
[----:B------:R-:W-:Y:S01]  /*3ae0*/  STG.E desc[UR6][R248.64+0x84], R129 ;  /* 0x00008481f8007986 */ /* 0x000fe2000c101906 */
[----:B------:R-:W-:Y:S02]  /*3af0*/  FSETP.GT.AND P5, PT, R212, R197, PT ;  /* 0x000000c5d400720b */ /* 0x000fe40003fa4000 */
[----:B------:R-:W-:Y:S01]  /*3b00*/  SEL R6, R6, 0xcc, P3 ;  /* 0x000000cc06067807 */ /* 0x000fe20001800000 */
[----:B------:R-:W-:Y:S01]  /*3b10*/  STG.E desc[UR6][R2.64+0x88], R141 ;  /* 0x0000888d02007986 */ /* 0x000fe2000c101906 */
[----:B------:R-:W-:-:S02]  /*3b20*/  FSEL R175, R175, R174, P2 ;  /* 0x000000aeafaf7208 */ /* 0x000fc40001000000 */
[----:B------:R-:W-:Y:S01]  /*3b30*/  FSEL R177, R177, R176, P1 ;  /* 0x000000b0b1b17208 */ /* 0x000fe20000800000 */
        /* <DEDUP_REMOVED lines=14> */
[----:B------:R-:W-:Y:S01]  /*3c20*/  FSEL R201, R201, R200, P1 ;  /* 0x000000c8c9c97208 */ /* 0x000fe20000800000 */
[----:B------:R-:W-:Y:S01]  /*3c30*/  STG.E desc[UR6][R2.64+0x94], R147 ;  /* 0x0000949302007986 */ /* 0x000fe2000c101906 */
[----:B------:R-:W-:Y:S01]  /*3c40*/  SEL R189, R10, 0xbf, !P2 ;  /* 0x000000bf0abd7807 */ /* 0x000fe20005000000 */
        /* <DEDUP_REMOVED lines=9> */
[----:B------:R-:W-:Y:S02]  /*3ce0*/  FSEL R217, R217, R216, P5 ;  /* 0x000000d8d9d97208 */ /* 0x000fe40002800000 */
[----:B------:R-:W-:Y:S01]  /*3cf0*/  FSETP.GT.AND P6, PT, R219, R218, PT ;  /* 0x000000dadb00720b */ /* 0x000fe20003fc4000 */
[----:B------:R-:W-:Y:S01]  /*3d00*/  STG.E desc[UR6][R2.64+0x9c], R151 ;  /* 0x00009c9702007986 */ /* 0x000fe2000c101906 */
[----:B------:R-:W-:Y:S02]  /*3d10*/  FSEL R187, R183, R182, P2 ;  /* 0x000000b6b7bb7208 */ /* 0x000fe40001000000 */
[----:B------:R-:W-:Y:S01]  /*3d20*/  FSEL R214, R214, R199, P1 ;  /* 0x000000c7d6d67208 */ /* 0x000fe20000800000 */
[----:B------:R-:W-:Y:S01]  /*3d30*/  STG.E desc[UR6][R248.64+0x9c], R157 ;  /* 0x00009c9df8007986 */ /* 0x000fe2000c101906 */
[----:B------:R-:W-:-:S02]  /*3d40*/  SEL R8, R8, 0xde, !P1 ;  /* 0x000000de08087807 */ /* 0x000fc40004800000 */
[----:B------:R-:W-:Y:S01]  /*3d50*/  SEL R195, R0, 0xd5, !P0 ;  /* 0x000000d500c37807 */ /* 0x000fe20004000000 */
[----:B------:R-:W-:Y:S01]  /*3d60*/  STG.E desc[UR6][R2.64+0xa0], R169 ;  /* 0x0000a0a902007986 */ /* 0x000fe2000c101906 */
[----:B------:R-:W-:Y:S01]  /*3d70*/  FSETP.GT.AND P4, PT, R179, R178, PT ;  /* 0x000000b2b300720b */ /* 0x000fe20003f84000 */
[----:B------:R-:W-:Y:S01]  /*3d80*/  IMAD.MOV.U32 R0, RZ, RZ, 0xe3 ;  /* 0x000000e3ff007424 */ /* 0x000fe200078e00ff */
[----:B------:R-:W-:Y:S01]  /*3d90*/  FSETP.GT.AND P2, PT, R207, R206, PT ;  /* 0x000000cecf00720b */ /* 0x000fe20003f44000 */
[----:B------:R-:W-:Y:S01]  /*3da0*/  STG.E desc[UR6][R248.64+0xa0], R159 ;  /* 0x0000a09ff8007986 */ /* 0x000fe2000c101906 */
[----:B------:R-:W-:Y:S02]  /*3db0*/  FSETP.GT.AND P1, PT, R232, R217, PT ;  /* 0x000000d9e800720b */ /* 0x000fe40003f24000 */
[----:B------:R-:W-:Y:S01]  /*3dc0*/  SEL R10, R10, 0xe0, P5 ;  /* 0x000000e00a0a7807 */ /* 0x000fe20002800000 */
[----:B------:R-:W-:Y:S01]  /*3dd0*/  STG.E desc[UR6][R2.64+0xa4], R171 ;  /* 0x0000a4ab02007986 */ /* 0x000fe2000c101906 */
[----:B------:R-:W-:-:S02]  /*3de0*/  FSEL R219, R219, R218, P6 ;  /* 0x000000dadbdb7208 */ /* 0x000fc40003000000 */
[----:B------:R-:W-:Y:S01]  /*3df0*/  FSETP.GT.AND P5, PT, R221, R220, PT ;  /* 0x000000dcdd00720b */ /* 0x000fe20003fa4000 */
[----:B------:R-:W-:Y:S01]  /*3e00*/  STG.E desc[UR6][R248.64+0xa4], R161 ;  /* 0x0000a4a1f8007986 */ /* 0x000fe2000c101906 */
[----:B------:R-:W-:Y:S02]  /*3e10*/  FSEL R179, R179, R178, P4 ;  /* 0x000000b2b3b37208 */ /* 0x000fe40002000000 */
[----:B------:R-:W-:Y:S01]  /*3e20*/  FSEL R232, R232, R217, P1 ;  /* 0x000000d9e8e87208 */ /* 0x000fe20000800000 */
[----:B------:R-:W-:Y:S01]  /*3e30*/  STG.E desc[UR6][R2.64+0xa8], R173 ;  /* 0x0000a8ad02007986 */ /* 0x000fe2000c101906 */
[----:B------:R-:W-:Y:S02]  /*3e40*/  SEL R10, R10, 0xf0, !P1 ;  /* 0x000000f00a0a7807 */ /* 0x000fe40004800000 */
[----:B------:R-:W-:Y:S01]  /*3e50*/  SEL R197, R4, 0xd7, !P2 ;  /* 0x000000d704c57807 */ /* 0x000fe20005000000 */
[----:B------:R-:W-:Y:S01]  /*3e60*/  STG.E desc[UR6][R248.64+0xa8], R163 ;  /* 0x0000a8a3f8007986 */ /* 0x000fe2000c101906 */
[----:B------:R-:W-:Y:S01]  /*3e70*/  SEL R183, R20, 0xbb, !P4 ;  /* 0x000000bb14b77807 */ /* 0x000fe20006000000 */
[----:B------:R-:W-:Y:S01]  /*3e80*/  IMAD.MOV.U32 R4, RZ, RZ, 0xe5 ;  /* 0x000000e5ff047424 */ /* 0x000fe200078e00ff */
        /* <DEDUP_REMOVED lines=8> */
[----:B------:R-:W-:Y:S02]  /*3f10*/  FSETP.GT.AND P4, PT, R203, R202, PT ;  /* 0x000000cacb00720b */ /* 0x000fe40003f84000 */
[----:B------:R-:W-:Y:S01]  /*3f20*/  FSETP.GT.AND P3, PT, R209, R208, PT ;  /* 0x000000d0d100720b */ /* 0x000fe20003f64000 */
[----:B------:R-:W-:Y:S01]  /*3f30*/  STG.E desc[UR6][R248.64+0xb0], R167 ;  /* 0x0000b0a7f8007986 */ /* 0x000fe2000c101906 */
[----:B------:R-:W-:Y:S01]  /*3f40*/  FSEL R234, R234, R219, P1 ;  /* 0x000000dbeaea7208 */ /* 0x000fe20000800000 */
[----:B------:R-:W-:Y:S01]  /*3f50*/  IMAD.MOV.U32 R12, RZ, RZ, 0xe7 ;  /* 0x000000e7ff0c7424 */ /* 0x000fe200078e00ff */
        /* <DEDUP_REMOVED lines=8> */
[----:B------:R-:W-:Y:S02]  /*3fe0*/  FSEL R205, R205, R204, P0 ;  /* 0x000000cccdcd7208 */ /* 0x000fe40000000000 */
[----:B------:R-:W-:Y:S01]  /*3ff0*/  FSEL R209, R209, R208, P3 ;  /* 0x000000d0d1d17208 */ /* 0x000fe20001800000 */
[----:B------:R-:W-:Y:S01]  /*4000*/  STG.E desc[UR6][R248.64+0xb8], R185 ;  /* 0x0000b8b9f8007986 */ /* 0x000fe2000c101906 */
[----:B------:R-:W-:-:S02]  /*4010*/  FSETP.GT.AND P6, PT, R215, R214, PT ;  /* 0x000000d6d700720b */ /* 0x000fc40003fc4000 */
[----:B------:R-:W-:Y:S01]  /*4020*/  SEL R199, R16, 0xd9, !P3 ;  /* 0x000000d910c77807 */ /* 0x000fe20005800000 */
[----:B------:R-:W-:Y:S01]  /*4030*/  STG.E desc[UR6][R2.64+0xbc], R187 ;  /* 0x0000bcbb02007986 */ /* 0x000fe2000c101906 */
[----:B------:R-:W-:Y:S02]  /*4040*/  SEL R193, R14, 0xd3, !P4 ;  /* 0x000000d30ec17807 */ /* 0x000fe40006000000 */
[----:B------:R-:W-:Y:S01]  /*4050*/  FSETP.GT.AND P0, PT, R213, R212, PT ;  /* 0x000000d4d500720b */ /* 0x000fe20003f04000 */
[----:B------:R-:W-:Y:S01]  /*4060*/  STG.E desc[UR6][R248.64+0xbc], R189 ;  /* 0x0000bcbdf8007986 */ /* 0x000fe2000c101906 */
[----:B------:R-:W-:Y:S02]  /*4070*/  FSETP.GT.AND P3, PT, R225, R224, PT ;  /* 0x000000e0e100720b */ /* 0x000fe40003f64000 */
[----:B------:R-:W-:Y:S01]  /*4080*/  FSEL R236, R236, R221, P1 ;  /* 0x000000ddecec7208 */ /* 0x000fe20000800000 */
[----:B------:R-:W-:Y:S01]  /*4090*/  STG.E desc[UR6][R2.64+0xc0], R201 ;  /* 0x0000c0c902007986 */ /* 0x000fe2000c101906 */
[----:B------:R-:W-:Y:S01]  /*40a0*/  SEL R4, R4, 0xf4, !P1 ;  /* 0x000000f404047807 */ /* 0x000fe20004800000 */
[----:B------:R-:W-:Y:S01]  /*40b0*/  IMAD.MOV.U32 R14, RZ, RZ, 0xe9 ;  /* 0x000000e9ff0e7424 */ /* 0x000fe200078e00ff */
[----:B------:R-:W-:Y:S01]  /*40c0*/  FSETP.GT.AND P5, PT, R227, R226, PT ;  /* 0x000000e2e300720b */ /* 0x000fe20003fa4000 */
[----:B------:R-:W-:Y:S01]  /*40d0*/  STG.E desc[UR6][R248.64+0xc0], R191 ;  /* 0x0000c0bff8007986 */ /* 0x000fe2000c101906 */
[----:B------:R-:W-:-:S02]  /*40e0*/  FSETP.GT.AND P1, PT, R238, R223, PT ;  /* 0x000000dfee00720b */ /* 0x000fc40003f24000 */
[----:B------:R-:W-:Y:S01]  /*40f0*/  SEL R12, R12, 0xe6, P2 ;  /* 0x000000e60c0c7807 */ /* 0x000fe20001000000 */
[----:B------:R-:W-:Y:S01]  /*4100*/  STG.E desc[UR6][R2.64+0xc4], R203 ;  /* 0x0000c4cb02007986 */ /* 0x000fe2000c101906 */
[----:B------:R-:W-:Y:S02]  /*4110*/  FSETP.GT.AND P4, PT, R211, R210, PT ;  /* 0x000000d2d300720b */ /* 0x000fe40003f84000 */
[----:B------:R-:W-:Y:S01]  /*4120*/  FSEL R219, R215, R214, P6 ;  /* 0x000000d6d7db7208 */ /* 0x000fe20003000000 */
[----:B------:R-:W-:Y:S01]  /*4130*/  STG.E desc[UR6][R248.64+0xc4], R193 ;  /* 0x0000c4c1f8007986 */ /* 0x000fe2000c101906 */
[----:B------:R-:W-:Y:S02]  /*4140*/  FSEL R225, R225, R224, P3 ;  /* 0x000000e0e1e17208 */ /* 0x000fe40001800000 */
[----:B------:R-:W-:Y:S01]  /*4150*/  SEL R215, R6, 0xdd, !P0 ;  /* 0x000000dd06d77807 */ /* 0x000fe20004000000 */
[----:B------:R-:W-:Y:S01]  /*4160*/  IMAD.MOV.U32 R6, RZ, RZ, 0xeb ;  /* 0x000000ebff067424 */ /* 0x000fe200078e00ff */
[----:B------:R-:W-:Y:S01]  /*4170*/  FSETP.GT.AND P2, PT, R229, R228, PT ;  /* 0x000000e4e500720b */ /* 0x000fe20003f44000 */
[----:B------:R-:W-:Y:S01]  /*4180*/  STG.E desc[UR6][R2.64+0xc8], R205 ;  /* 0x0000c8cd02007986 */ /* 0x000fe2000c101906 */
[----:B------:R-:W-:-:S02]  /*4190*/  FSEL R217, R213, R212, P0 ;  /* 0x000000d4d5d97208 */ /* 0x000fc40000000000 */
[----:B------:R-:W-:Y:S01]  /*41a0*/  FSEL R227, R227, R226, P5 ;  /* 0x000000e2e3e37208 */ /* 0x000fe20002800000 */
[----:B------:R-:W-:Y:S01]  /*41b0*/  STG.E desc[UR6][R248.64+0xc8], R195 ;  /* 0x0000c8c3f8007986 */ /* 0x000fe2000c101906 */
[----:B------:R-:W-:Y:S02]  /*41c0*/  FSEL R238, R238, R223, P1 ;  /* 0x000000dfeeee7208 */ /* 0x000fe40000800000 */
[----:B------:R-:W-:Y:S01]  /*41d0*/  SEL R12, R12, 0xf6, !P1 ;  /* 0x000000f60c0c7807 */ /* 0x000fe20004800000 */
[----:B------:R-:W-:Y:S01]  /*41e0*/  STG.E desc[UR6][R2.64+0xcc], R207 ;  /* 0x0000cccf02007986 */ /* 0x000fe2000c101906 */
[----:B------:R-:W-:Y:S02]  /*41f0*/  FSEL R211, R211, R210, P4 ;  /* 0x000000d2d3d37208 */ /* 0x000fe40002000000 */
[----:B------:R-:W-:Y:S02]  /*4200*/  FSETP.GT.AND P1, PT, R231, R230, PT ;  /* 0x000000e6e700720b */ /* 0x000fe40003f24000 */
[----:B------:R-:W-:Y:S01]  /*4210*/  SEL R213, R18, 0xdb, !P4 ;  /* 0x000000db12d57807 */ /* 0x000fe20006000000 */
[----:B------:R-:W-:Y:S01]  /*4220*/  STG.E desc[UR6][R248.64+0xcc], R197 ;  /* 0x0000ccc5f8007986 */ /* 0x000fe2000c101906 */
[----:B------:R-:W-:-:S02]  /*4230*/  SEL R14, R14, 0xe8, P3 ;  /* 0x000000e80e0e7807 */ /* 0x000fc40001800000 */
[----:B------:R-:W-:Y:S01]  /*4240*/  FSETP.GT.AND P4, PT, R240, R225, PT ;  /* 0x000000e1f000720b */ /* 0x000fe20003f84000 */
[----:B------:R-:W-:Y:S01]  /*4250*/  STG.E desc[UR6][R2.64+0xd0], R209 ;  /* 0x0000d0d102007986 */ /* 0x000fe2000c101906 */
[----:B------:R-:W-:Y:S02]  /*4260*/  FSETP.GT.AND P3, PT, R233, R232, PT ;  /* 0x000000e8e900720b */ /* 0x000fe40003f64000 */
[----:B------:R-:W-:Y:S02]  /*4270*/  FSEL R229, R229, R228, P2 ;  /* 0x000000e4e5e57208 */ /* 0x000fe40001000000 */
[----:B------:R-:W-:Y:S01]  /*4280*/  SEL R221, R8, 0xdf, !P6 ;  /* 0x000000df08dd7807 */ /* 0x000fe20007000000 */
[----:B------:R-:W-:Y:S01]  /*4290*/  STG.E desc[UR6][R248.64+0xd0], R199 ;  /* 0x0000d0c7f8007986 */ /* 0x000fe2000c101906 */
[----:B------:R-:W-:Y:S02]  /*42a0*/  FSETP.GT.AND P0, PT, R235, R234, PT ;  /* 0x000000eaeb00720b */ /* 0x000fe40003f04000 */
[----:B------:R-:W-:-:S02]  /*42b0*/  FSETP.GT.AND P6, PT, R242, R227, PT ;  /* 0x000000e3f200720b */ /* 0x000fc40003fc4000 */
[----:B------:R-:W-:Y:S01]  /*42c0*/  SEL R6, R6, 0xea, P5 ;  /* 0x000000ea06067807 */ /* 0x000fe20002800000 */
[----:B------:R-:W-:Y:S01]  /*42d0*/  STG.E desc[UR6][R2.64+0xd4], R211 ;  /* 0x0000d4d302007986 */ /* 0x000fe2000c101906 */
[----:B------:R-:W-:Y:S01]  /*42e0*/  FSEL R231, R231, R230, P1 ;  /* 0x000000e6e7e77208 */ /* 0x000fe20000800000 */
[----:B------:R-:W-:Y:S01]  /*42f0*/  IMAD.MOV.U32 R8, RZ, RZ, 0xed ;  /* 0x000000edff087424 */ /* 0x000fe200078e00ff */
[----:B------:R-:W-:Y:S01]  /*4300*/  FSEL R240, R240, R225, P4 ;  /* 0x000000e1f0f07208 */ /* 0x000fe20002000000 */
[----:B------:R-:W-:Y:S01]  /*4310*/  STG.E desc[UR6][R248.64+0xd4], R213 ;  /* 0x0000d4d5f8007986 */ /* 0x000fe2000c101906 */
[----:B------:R-:W-:Y:S02]  /*4320*/  SEL R14, R14, 0xf8, !P4 ;  /* 0x000000f80e0e7807 */ /* 0x000fe40006000000 */
[----:B------:R-:W-:Y:S01]  /*4330*/  FSEL R233, R233, R232, P3 ;  /* 0x000000e8e9e97208 */ /* 0x000fe20001800000 */
[----:B------:R-:W-:Y:S01]  /*4340*/  STG.E desc[UR6][R2.64+0xd8], R217 ;  /* 0x0000d8d902007986 */ /* 0x000fe2000c101906 */
[----:B------:R-:W-:-:S02]  /*4350*/  FSETP.GT.AND P4, PT, R237, R236, PT ;  /* 0x000000eced00720b */ /* 0x000fc40003f84000 */
[----:B------:R-:W-:Y:S01]  /*4360*/  FSETP.GT.AND P5, PT, R244, R229, PT ;  /* 0x000000e5f400720b */ /* 0x000fe20003fa4000 */
[----:B------:R-:W-:Y:S01]  /*4370*/  STG.E desc[UR6][R248.64+0xd8], R215 ;  /* 0x0000d8d7f8007986 */ /* 0x000fe2000c101906 */
[----:B------:R-:W-:Y:S02]  /*4380*/  FSEL R242, R242, R227, P6 ;  /* 0x000000e3f2f27208 */ /* 0x000fe40003000000 */
[----:B------:R-:W-:Y:S02]  /*4390*/  SEL R223, R10, 0xf1, !P3 ;  /* 0x000000f10adf7807 */ /* 0x000fe40005800000 */
[----:B------:R-:W-:Y:S02]  /*43a0*/  SEL R6, R6, 0xfa, !P6 ;  /* 0x000000fa06067807 */ /* 0x000fe40007000000 */
[----:B------:R-:W-:Y:S01]  /*43b0*/  SEL R225, R0, 0xf3, !P0 ;  /* 0x000000f300e17807 */ /* 0x000fe20004000000 */
[----:B------:R-:W-:Y:S01]  /*43c0*/  IMAD.MOV.U32 R0, RZ, RZ, 0xef ;  /* 0x000000efff007424 */ /* 0x000fe200078e00ff */
[----:B------:R-:W-:Y:S01]  /*43d0*/  FSEL R235, R235, R234, P0 ;  /* 0x000000eaebeb7208 */ /* 0x000fe20000000000 */
[----:B------:R-:W-:Y:S01]  /*43e0*/  STG.E desc[UR6][R2.64+0xdc], R219 ;  /* 0x0000dcdb02007986 */ /* 0x000fe2000c101906 */
[----:B------:R-:W-:-:S02]  /*43f0*/  FSETP.GT.AND P3, PT, R239, R238, PT ;  /* 0x000000eeef00720b */ /* 0x000fc40003f64000 */
[----:B------:R-:W-:Y:S01]  /*4400*/  FSETP.GT.AND P6, PT, R246, R231, PT ;  /* 0x000000e7f600720b */ /* 0x000fe20003fc4000 */
[----:B------:R-:W-:Y:S01]  /*4410*/  STG.E desc[UR6][R248.64+0xdc], R221 ;  /* 0x0000dcddf8007986 */ /* 0x000fe2000c101906 */
[----:B------:R-:W-:Y:S02]  /*4420*/  FSEL R237, R237, R236, P4 ;  /* 0x000000eceded7208 */ /* 0x000fe40002000000 */
[----:B------:R-:W-:Y:S01]  /*4430*/  FSEL R244, R244, R229, P5 ;  /* 0x000000e5f4f47208 */ /* 0x000fe20002800000 */
[----:B------:R-:W-:Y:S01]  /*4440*/  STG.E desc[UR6][R2.64+0xe0], R233 ;  /* 0x0000e0e902007986 */ /* 0x000fe2000c101906 */
[----:B------:R-:W-:Y:S02]  /*4450*/  FSETP.GT.AND P0, PT, R241, R240, PT ;  /* 0x000000f0f100720b */ /* 0x000fe40003f04000 */
[----:B------:R-:W-:Y:S01]  /*4460*/  SEL R8, R8, 0xec, P2 ;  /* 0x000000ec08087807 */ /* 0x000fe20001000000 */
[----:B------:R-:W-:Y:S01]  /*4470*/  STG.E desc[UR6][R248.64+0xe0], R223 ;  /* 0x0000e0dff8007986 */ /* 0x000fe2000c101906 */
[----:B------:R-:W-:-:S02]  /*4480*/  SEL R227, R4, 0xf5, !P4 ;  /* 0x000000f504e37807 */ /* 0x000fc40006000000 */
[----:B------:R-:W-:Y:S01]  /*4490*/  FSEL R239, R239, R238, P3 ;  /* 0x000000eeefef7208 */ /* 0x000fe20001800000 */
[----:B------:R-:W-:Y:S01]  /*44a0*/  STG.E desc[UR6][R2.64+0xe4], R235 ;  /* 0x0000e4eb02007986 */ /* 0x000fe2000c101906 */
[----:B------:R-:W-:Y:S02]  /*44b0*/  FSEL R246, R246, R231, P6 ;  /* 0x000000e7f6f67208 */ /* 0x000fe40003000000 */
[----:B------:R-:W-:Y:S01]  /*44c0*/  FSETP.GT.AND P2, PT, R243, R242, PT ;  /* 0x000000f2f300720b */ /* 0x000fe20003f44000 */
[----:B------:R-:W-:Y:S01]  /*44d0*/  STG.E desc[UR6][R248.64+0xe4], R225 ;  /* 0x0000e4e1f8007986 */ /* 0x000fe2000c101906 */
[----:B------:R-:W-:Y:S02]  /*44e0*/  SEL R229, R12, 0xf7, !P3 ;  /* 0x000000f70ce57807 */ /* 0x000fe40005800000 */
[----:B------:R-:W-:Y:S01]  /*44f0*/  SEL R0, R0, 0xee, P1 ;  /* 0x000000ee00007807 */ /* 0x000fe20000800000 */
[----:B------:R-:W-:Y:S01]  /*4500*/  STG.E desc[UR6][R2.64+0xe8], R237 ;  /* 0x0000e8ed02007986 */ /* 0x000fe2000c101906 */
[----:B------:R-:W-:-:S02]  /*4510*/  FSETP.GT.AND P3, PT, R245, R244, PT ;  /* 0x000000f4f500720b */ /* 0x000fc40003f64000 */
[----:B------:R-:W-:Y:S01]  /*4520*/  FSEL R241, R241, R240, P0 ;  /* 0x000000f0f1f17208 */ /* 0x000fe20000000000 */
[----:B------:R-:W-:Y:S01]  /*4530*/  STG.E desc[UR6][R248.64+0xe8], R227 ;  /* 0x0000e8e3f8007986 */ /* 0x000fe2000c101906 */
[----:B0-----:R-:W-:Y:S02]  /*4540*/  SEL R5, R14, 0xf9, !P0 ;  /* 0x000000f90e057807 */ /* 0x001fe40004000000 */
[----:B------:R-:W-:Y:S01]  /*4550*/  SEL R8, R8, 0xfc, !P5 ;  /* 0x000000fc08087807 */ /* 0x000fe20006800000 */
[----:B------:R-:W-:Y:S01]  /*4560*/  STG.E desc[UR6][R2.64+0xec], R239 ;  /* 0x0000ecef02007986 */ /* 0x000fe2000c101906 */
[----:B------:R-:W-:Y:S02]  /*4570*/  FSETP.GT.AND P4, PT, R247, R246, PT ;  /* 0x000000f6f700720b */ /* 0x000fe40003f84000 */
[----:B------:R-:W-:Y:S01]  /*4580*/  FSEL R243, R243, R242, P2 ;  /* 0x000000f2f3f37208 */ /* 0x000fe20001000000 */
[----:B------:R-:W-:Y:S01]  /*4590*/  STG.E desc[UR6][R248.64+0xec], R229 ;  /* 0x0000ece5f8007986 */ /* 0x000fe2000c101906 */
[----:B------:R-:W-:-:S02]  /*45a0*/  SEL R0, R0, 0xfe, !P6 ;  /* 0x000000fe00007807 */ /* 0x000fc40007000000 */
[----:B------:R-:W-:Y:S01]  /*45b0*/  SEL R7, R6, 0xfb, !P2 ;  /* 0x000000fb06077807 */ /* 0x000fe20005000000 */
[----:B------:R-:W-:Y:S01]  /*45c0*/  STG.E desc[UR6][R2.64+0xf0], R241 ;  /* 0x0000f0f102007986 */ /* 0x000fe2000c101906 */
[----:B------:R-:W-:Y:S02]  /*45d0*/  FSEL R245, R245, R244, P3 ;  /* 0x000000f4f5f57208 */ /* 0x000fe40001800000 */
[----:B-1----:R-:W-:Y:S01]  /*45e0*/  SEL R9, R8, 0xfd, !P3 ;  /* 0x000000fd08097807 */ /* 0x002fe20005800000 */
[----:B------:R-:W-:Y:S01]  /*45f0*/  STG.E desc[UR6][R248.64+0xf0], R5 ;  /* 0x0000f005f8007986 */ /* 0x000fe2000c101906 */
[----:B------:R-:W-:Y:S02]  /*4600*/  FSEL R247, R247, R246, P4 ;  /* 0x000000f6f7f77208 */ /* 0x000fe40002000000 */
[----:B--2---:R-:W-:Y:S01]  /*4610*/  SEL R11, R0, 0xff, !P4 ;  /* 0x000000ff000b7807 */ /* 0x004fe20006000000 */
[----:B------:R-:W-:Y:S04]  /*4620*/  STG.E desc[UR6][R2.64+0xf4], R243 ;  /* 0x0000f4f302007986 */ /* 0x000fe8000c101906 */
[----:B------:R-:W-:Y:S04]  /*4630*/  STG.E desc[UR6][R248.64+0xf4], R7 ;  /* 0x0000f407f8007986 */ /* 0x000fe8000c101906 */
[----:B------:R-:W-:Y:S04]  /*4640*/  STG.E desc[UR6][R2.64+0xf8], R245 ;  /* 0x0000f8f502007986 */ /* 0x000fe8000c101906 */
[----:B------:R-:W-:Y:S04]  /*4650*/  STG.E desc[UR6][R248.64+0xf8], R9 ;  /* 0x0000f809f8007986 */ /* 0x000fe8000c101906 */
[----:B------:R-:W-:Y:S04]  /*4660*/  STG.E desc[UR6][R2.64+0xfc], R247 ;  /* 0x0000fcf702007986 */ /* 0x000fe8000c101906 */
[----:B------:R-:W-:Y:S01]  /*4670*/  STG.E desc[UR6][R248.64+0xfc], R11 ;  /* 0x0000fc0bf8007986 */ /* 0x000fe2000c101906 */
[----:B------:R-:W-:Y:S05]  /*4680*/  EXIT ;  /* 0x000000000000794d */ /* 0x000fea0003800000 */
.L_x_0:
[----:B------:R-:W-:-:S00]  /*4690*/  BRA `(.L_x_0) ;  /* 0xfffffffc00fc7947 */ /* 0x000fc0000383ffff */
[----:B------:R-:W-:-:S00]  /*46a0*/  NOP ;  /* 0x0000000000007918 */ /* 0x000fc00000000000 */
        /* <DEDUP_REMOVED lines=13> */
.L_x_1:


//--------------------- .nv.shared._Z7maxpoolPfS_Pj --------------------------
	.section	.nv.shared._Z7maxpoolPfS_Pj,"aw",@nobits
	.sectionflags	@""
	.align	16
	.zero		1024


//--------------------- .nv.shared.reserved.0     --------------------------
	.section	.nv.shared.reserved.0,"aw",@nobits
	.weak		__nv_reservedSMEM_offset_0_alias
	.size		__nv_reservedSMEM_offset_0_alias, 0, 64
	.other		__nv_reservedSMEM_offset_0_alias,@"STO_CUDA_RESERVED_SHARED STV_DEFAULT"
__nv_reservedSMEM_offset_0_alias:
	.zero		0
	.zero		64


//--------------------- .nv.constant0._Z7maxpoolPfS_Pj --------------------------
	.section	.nv.constant0._Z7maxpoolPfS_Pj,"a",@progbits
	.sectionflags	@""
	.align	4
.nv.constant0._Z7maxpoolPfS_Pj:
	.zero		920


//--------------------- SYMBOLS --------------------------

	.type		.nv.reservedSmem.offset0,@object
	.size		.nv.reservedSmem.offset0,0x4
	.type		.nv.reservedSmem.cap,@object
	.size		.nv.reservedSmem.cap,0x4
